//
// Generated by NVIDIA NVVM Compiler
//
// Compiler Build ID: CL-36424714
// Cuda compilation tools, release 13.0, V13.0.88
// Based on NVVM 20.0.0
//

.version 9.0
.target sm_100
.address_size 64

	// .globl	_Z19reduce_sum_baselinePfS_x
// _ZZ17reduce_sum_sharedILi512EEvPfS0_xE4smem has been demoted
// _ZZ21reduce_sum_shared_bitILi512EEvPfS0_xE4smem has been demoted
// _ZZ33reduce_sum_shared_wrap_divergenceILi512EEvPfS0_xE4smem has been demoted
// _ZZ31reduce_sum_shared_bank_conflictILi512EEvPfS0_xE4smem has been demoted
// _ZZ27reduce_sum_shared_bc_strideILi256EEvPfS0_xE4smem has been demoted
// _ZZ34reduce_sum_shared_bc_stride_expandILi256EEvPfS0_xE4smem has been demoted
// _ZZ36reduce_sum_shared_stride_warp_suffleILi256EEvPfS0_xE4smem has been demoted

.visible .entry _Z19reduce_sum_baselinePfS_x(
	.param .u64 .ptr .align 1 _Z19reduce_sum_baselinePfS_x_param_0,
	.param .u64 .ptr .align 1 _Z19reduce_sum_baselinePfS_x_param_1,
	.param .u64 _Z19reduce_sum_baselinePfS_x_param_2
)
{
	.reg .pred 	%p<10>;
	.reg .b32 	%r<53>;
	.reg .b32 	%f<92>;
	.reg .b64 	%rd<71>;

	ld.param.u64 	%rd20, [_Z19reduce_sum_baselinePfS_x_param_0];
	ld.param.u64 	%rd22, [_Z19reduce_sum_baselinePfS_x_param_1];
	ld.param.u64 	%rd21, [_Z19reduce_sum_baselinePfS_x_param_2];
	cvta.to.global.u64 	%rd1, %rd22;
	setp.lt.s64 	%p1, %rd21, 1;
	mov.f32 	%f91, 0f00000000;
	@%p1 bra 	$L__BB0_13;
	and.b64  	%rd2, %rd21, 15;
	setp.lt.u64 	%p2, %rd21, 16;
	mov.b32 	%r52, 0;
	mov.b64 	%rd67, 0;
	@%p2 bra 	$L__BB0_4;
	and.b64  	%rd67, %rd21, 9223372036854775792;
	add.s64 	%rd64, %rd1, 32;
	mov.b32 	%r52, 0;
	mov.u64 	%rd65, %rd67;
$L__BB0_3:
	.pragma "nounroll";
	ld.global.f32 	%f4, [%rd64+-32];
	cvt.rn.f32.s32 	%f5, %r52;
	add.f32 	%f6, %f4, %f5;
	cvt.rzi.s32.f32 	%r17, %f6;
	ld.global.f32 	%f7, [%rd64+-28];
	cvt.rn.f32.s32 	%f8, %r17;
	add.f32 	%f9, %f7, %f8;
	cvt.rzi.s32.f32 	%r18, %f9;
	ld.global.f32 	%f10, [%rd64+-24];
	cvt.rn.f32.s32 	%f11, %r18;
	add.f32 	%f12, %f10, %f11;
	cvt.rzi.s32.f32 	%r19, %f12;
	ld.global.f32 	%f13, [%rd64+-20];
	cvt.rn.f32.s32 	%f14, %r19;
	add.f32 	%f15, %f13, %f14;
	cvt.rzi.s32.f32 	%r20, %f15;
	ld.global.f32 	%f16, [%rd64+-16];
	cvt.rn.f32.s32 	%f17, %r20;
	add.f32 	%f18, %f16, %f17;
	cvt.rzi.s32.f32 	%r21, %f18;
	ld.global.f32 	%f19, [%rd64+-12];
	cvt.rn.f32.s32 	%f20, %r21;
	add.f32 	%f21, %f19, %f20;
	cvt.rzi.s32.f32 	%r22, %f21;
	ld.global.f32 	%f22, [%rd64+-8];
	cvt.rn.f32.s32 	%f23, %r22;
	add.f32 	%f24, %f22, %f23;
	cvt.rzi.s32.f32 	%r23, %f24;
	ld.global.f32 	%f25, [%rd64+-4];
	cvt.rn.f32.s32 	%f26, %r23;
	add.f32 	%f27, %f25, %f26;
	cvt.rzi.s32.f32 	%r24, %f27;
	ld.global.f32 	%f28, [%rd64];
	cvt.rn.f32.s32 	%f29, %r24;
	add.f32 	%f30, %f28, %f29;
	cvt.rzi.s32.f32 	%r25, %f30;
	ld.global.f32 	%f31, [%rd64+4];
	cvt.rn.f32.s32 	%f32, %r25;
	add.f32 	%f33, %f31, %f32;
	cvt.rzi.s32.f32 	%r26, %f33;
	ld.global.f32 	%f34, [%rd64+8];
	cvt.rn.f32.s32 	%f35, %r26;
	add.f32 	%f36, %f34, %f35;
	cvt.rzi.s32.f32 	%r27, %f36;
	ld.global.f32 	%f37, [%rd64+12];
	cvt.rn.f32.s32 	%f38, %r27;
	add.f32 	%f39, %f37, %f38;
	cvt.rzi.s32.f32 	%r28, %f39;
	ld.global.f32 	%f40, [%rd64+16];
	cvt.rn.f32.s32 	%f41, %r28;
	add.f32 	%f42, %f40, %f41;
	cvt.rzi.s32.f32 	%r29, %f42;
	ld.global.f32 	%f43, [%rd64+20];
	cvt.rn.f32.s32 	%f44, %r29;
	add.f32 	%f45, %f43, %f44;
	cvt.rzi.s32.f32 	%r30, %f45;
	ld.global.f32 	%f46, [%rd64+24];
	cvt.rn.f32.s32 	%f47, %r30;
	add.f32 	%f48, %f46, %f47;
	cvt.rzi.s32.f32 	%r31, %f48;
	ld.global.f32 	%f49, [%rd64+28];
	cvt.rn.f32.s32 	%f50, %r31;
	add.f32 	%f51, %f49, %f50;
	cvt.rzi.s32.f32 	%r52, %f51;
	add.s64 	%rd65, %rd65, -16;
	add.s64 	%rd64, %rd64, 64;
	setp.ne.s64 	%p3, %rd65, 0;
	@%p3 bra 	$L__BB0_3;
$L__BB0_4:
	setp.eq.s64 	%p4, %rd2, 0;
	@%p4 bra 	$L__BB0_12;
	and.b64  	%rd10, %rd21, 7;
	setp.lt.u64 	%p5, %rd2, 8;
	@%p5 bra 	$L__BB0_7;
	shl.b64 	%rd24, %rd67, 2;
	add.s64 	%rd25, %rd1, %rd24;
	ld.global.f32 	%f52, [%rd25];
	cvt.rn.f32.s32 	%f53, %r52;
	add.f32 	%f54, %f52, %f53;
	cvt.rzi.s32.f32 	%r33, %f54;
	add.s64 	%rd26, %rd24, 4;
	and.b64  	%rd27, %rd26, 17179869180;
	add.s64 	%rd28, %rd1, %rd27;
	ld.global.f32 	%f55, [%rd28];
	cvt.rn.f32.s32 	%f56, %r33;
	add.f32 	%f57, %f55, %f56;
	cvt.rzi.s32.f32 	%r34, %f57;
	add.s64 	%rd29, %rd24, 8;
	and.b64  	%rd30, %rd29, 17179869180;
	add.s64 	%rd31, %rd1, %rd30;
	ld.global.f32 	%f58, [%rd31];
	cvt.rn.f32.s32 	%f59, %r34;
	add.f32 	%f60, %f58, %f59;
	cvt.rzi.s32.f32 	%r35, %f60;
	add.s64 	%rd32, %rd24, 12;
	and.b64  	%rd33, %rd32, 17179869180;
	add.s64 	%rd34, %rd1, %rd33;
	ld.global.f32 	%f61, [%rd34];
	cvt.rn.f32.s32 	%f62, %r35;
	add.f32 	%f63, %f61, %f62;
	cvt.rzi.s32.f32 	%r36, %f63;
	add.s64 	%rd35, %rd24, 16;
	and.b64  	%rd36, %rd35, 17179869180;
	add.s64 	%rd37, %rd1, %rd36;
	ld.global.f32 	%f64, [%rd37];
	cvt.rn.f32.s32 	%f65, %r36;
	add.f32 	%f66, %f64, %f65;
	cvt.rzi.s32.f32 	%r37, %f66;
	add.s64 	%rd38, %rd24, 20;
	and.b64  	%rd39, %rd38, 17179869180;
	add.s64 	%rd40, %rd1, %rd39;
	ld.global.f32 	%f67, [%rd40];
	cvt.rn.f32.s32 	%f68, %r37;
	add.f32 	%f69, %f67, %f68;
	cvt.rzi.s32.f32 	%r38, %f69;
	add.s64 	%rd41, %rd24, 24;
	and.b64  	%rd42, %rd41, 17179869180;
	add.s64 	%rd43, %rd1, %rd42;
	ld.global.f32 	%f70, [%rd43];
	cvt.rn.f32.s32 	%f71, %r38;
	add.f32 	%f72, %f70, %f71;
	cvt.rzi.s32.f32 	%r39, %f72;
	add.s64 	%rd44, %rd24, 28;
	and.b64  	%rd45, %rd44, 17179869180;
	add.s64 	%rd46, %rd1, %rd45;
	ld.global.f32 	%f73, [%rd46];
	cvt.rn.f32.s32 	%f74, %r39;
	add.f32 	%f75, %f73, %f74;
	cvt.rzi.s32.f32 	%r52, %f75;
	add.s64 	%rd47, %rd67, 8;
	and.b64  	%rd67, %rd47, 4294967295;
$L__BB0_7:
	setp.eq.s64 	%p6, %rd10, 0;
	@%p6 bra 	$L__BB0_12;
	and.b64  	%rd69, %rd21, 3;
	setp.lt.u64 	%p7, %rd10, 4;
	@%p7 bra 	$L__BB0_10;
	shl.b64 	%rd48, %rd67, 2;
	add.s64 	%rd49, %rd1, %rd48;
	ld.global.f32 	%f76, [%rd49];
	cvt.rn.f32.s32 	%f77, %r52;
	add.f32 	%f78, %f76, %f77;
	cvt.rzi.s32.f32 	%r41, %f78;
	add.s64 	%rd50, %rd48, 4;
	and.b64  	%rd51, %rd50, 17179869180;
	add.s64 	%rd52, %rd1, %rd51;
	ld.global.f32 	%f79, [%rd52];
	cvt.rn.f32.s32 	%f80, %r41;
	add.f32 	%f81, %f79, %f80;
	cvt.rzi.s32.f32 	%r42, %f81;
	add.s64 	%rd53, %rd48, 8;
	and.b64  	%rd54, %rd53, 17179869180;
	add.s64 	%rd55, %rd1, %rd54;
	ld.global.f32 	%f82, [%rd55];
	cvt.rn.f32.s32 	%f83, %r42;
	add.f32 	%f84, %f82, %f83;
	cvt.rzi.s32.f32 	%r43, %f84;
	add.s64 	%rd56, %rd48, 12;
	and.b64  	%rd57, %rd56, 17179869180;
	add.s64 	%rd58, %rd1, %rd57;
	ld.global.f32 	%f85, [%rd58];
	cvt.rn.f32.s32 	%f86, %r43;
	add.f32 	%f87, %f85, %f86;
	cvt.rzi.s32.f32 	%r52, %f87;
	add.s64 	%rd59, %rd67, 4;
	and.b64  	%rd67, %rd59, 4294967295;
$L__BB0_10:
	setp.eq.s64 	%p8, %rd69, 0;
	@%p8 bra 	$L__BB0_12;
$L__BB0_11:
	.pragma "nounroll";
	shl.b64 	%rd60, %rd67, 2;
	add.s64 	%rd61, %rd1, %rd60;
	ld.global.f32 	%f88, [%rd61];
	cvt.rn.f32.s32 	%f89, %r52;
	add.f32 	%f90, %f88, %f89;
	cvt.rzi.s32.f32 	%r52, %f90;
	add.s64 	%rd62, %rd67, 1;
	and.b64  	%rd67, %rd62, 4294967295;
	add.s64 	%rd69, %rd69, -1;
	setp.ne.s64 	%p9, %rd69, 0;
	@%p9 bra 	$L__BB0_11;
$L__BB0_12:
	cvt.rn.f32.s32 	%f91, %r52;
$L__BB0_13:
	cvta.to.global.u64 	%rd63, %rd20;
	st.global.f32 	[%rd63], %f91;
	ret;

}
	// .globl	_Z17reduce_sum_normalPfS_x
.visible .entry _Z17reduce_sum_normalPfS_x(
	.param .u64 .ptr .align 1 _Z17reduce_sum_normalPfS_x_param_0,
	.param .u64 .ptr .align 1 _Z17reduce_sum_normalPfS_x_param_1,
	.param .u64 _Z17reduce_sum_normalPfS_x_param_2
)
{
	.reg .pred 	%p<5>;
	.reg .b32 	%r<11>;
	.reg .b32 	%f<5>;
	.reg .b64 	%rd<11>;

	ld.param.u64 	%rd2, [_Z17reduce_sum_normalPfS_x_param_0];
	ld.param.u64 	%rd3, [_Z17reduce_sum_normalPfS_x_param_1];
	cvta.to.global.u64 	%rd4, %rd3;
	mov.u32 	%r1, %tid.x;
	mov.u32 	%r2, %ctaid.x;
	mov.u32 	%r3, %ntid.x;
	mad.lo.s32 	%r6, %r2, %r3, %r1;
	setp.lt.u32 	%p1, %r3, 2;
	mul.wide.s32 	%rd5, %r6, 4;
	add.s64 	%rd1, %rd4, %rd5;
	@%p1 bra 	$L__BB1_5;
	mov.b32 	%r10, 1;
$L__BB1_2:
	shl.b32 	%r5, %r10, 1;
	add.s32 	%r8, %r5, -1;
	and.b32  	%r9, %r8, %r1;
	setp.ne.s32 	%p2, %r9, 0;
	@%p2 bra 	$L__BB1_4;
	mul.wide.u32 	%rd6, %r10, 4;
	add.s64 	%rd7, %rd1, %rd6;
	ld.global.f32 	%f1, [%rd7];
	ld.global.f32 	%f2, [%rd1];
	add.f32 	%f3, %f1, %f2;
	st.global.f32 	[%rd1], %f3;
$L__BB1_4:
	bar.sync 	0;
	setp.lt.u32 	%p3, %r5, %r3;
	mov.u32 	%r10, %r5;
	@%p3 bra 	$L__BB1_2;
$L__BB1_5:
	setp.ne.s32 	%p4, %r1, 0;
	@%p4 bra 	$L__BB1_7;
	ld.global.f32 	%f4, [%rd1];
	cvta.to.global.u64 	%rd8, %rd2;
	mul.wide.u32 	%rd9, %r2, 4;
	add.s64 	%rd10, %rd8, %rd9;
	st.global.f32 	[%rd10], %f4;
$L__BB1_7:
	ret;

}
	// .globl	_Z17reduce_sum_sharedILi512EEvPfS0_x
.visible .entry _Z17reduce_sum_sharedILi512EEvPfS0_x(
	.param .u64 .ptr .align 1 _Z17reduce_sum_sharedILi512EEvPfS0_x_param_0,
	.param .u64 .ptr .align 1 _Z17reduce_sum_sharedILi512EEvPfS0_x_param_1,
	.param .u64 _Z17reduce_sum_sharedILi512EEvPfS0_x_param_2
)
{
	.reg .pred 	%p<11>;
	.reg .b32 	%r<17>;
	.reg .b32 	%f<30>;
	.reg .b64 	%rd<9>;
	// demoted variable
	.shared .align 4 .b8 _ZZ17reduce_sum_sharedILi512EEvPfS0_xE4smem[2048];
	ld.param.u64 	%rd1, [_Z17reduce_sum_sharedILi512EEvPfS0_x_param_0];
	ld.param.u64 	%rd2, [_Z17reduce_sum_sharedILi512EEvPfS0_x_param_1];
	cvta.to.global.u64 	%rd3, %rd2;
	mov.u32 	%r1, %tid.x;
	mov.u32 	%r2, %ctaid.x;
	shl.b32 	%r4, %r2, 9;
	add.s32 	%r5, %r4, %r1;
	mul.wide.s32 	%rd4, %r5, 4;
	add.s64 	%rd5, %rd3, %rd4;
	ld.global.f32 	%f1, [%rd5];
	shl.b32 	%r6, %r1, 2;
	mov.u32 	%r7, _ZZ17reduce_sum_sharedILi512EEvPfS0_xE4smem;
	add.s32 	%r3, %r7, %r6;
	st.shared.f32 	[%r3], %f1;
	bar.sync 	0;
	and.b32  	%r8, %r1, 1;
	setp.eq.b32 	%p1, %r8, 1;
	@%p1 bra 	$L__BB2_2;
	ld.shared.f32 	%f2, [%r3+4];
	ld.shared.f32 	%f3, [%r3];
	add.f32 	%f4, %f2, %f3;
	st.shared.f32 	[%r3], %f4;
$L__BB2_2:
	bar.sync 	0;
	and.b32  	%r9, %r1, 3;
	setp.ne.s32 	%p2, %r9, 0;
	@%p2 bra 	$L__BB2_4;
	ld.shared.f32 	%f5, [%r3+8];
	ld.shared.f32 	%f6, [%r3];
	add.f32 	%f7, %f5, %f6;
	st.shared.f32 	[%r3], %f7;
$L__BB2_4:
	bar.sync 	0;
	and.b32  	%r10, %r1, 7;
	setp.ne.s32 	%p3, %r10, 0;
	@%p3 bra 	$L__BB2_6;
	ld.shared.f32 	%f8, [%r3+16];
	ld.shared.f32 	%f9, [%r3];
	add.f32 	%f10, %f8, %f9;
	st.shared.f32 	[%r3], %f10;
$L__BB2_6:
	bar.sync 	0;
	and.b32  	%r11, %r1, 15;
	setp.ne.s32 	%p4, %r11, 0;
	@%p4 bra 	$L__BB2_8;
	ld.shared.f32 	%f11, [%r3+32];
	ld.shared.f32 	%f12, [%r3];
	add.f32 	%f13, %f11, %f12;
	st.shared.f32 	[%r3], %f13;
$L__BB2_8:
	bar.sync 	0;
	and.b32  	%r12, %r1, 31;
	setp.ne.s32 	%p5, %r12, 0;
	@%p5 bra 	$L__BB2_10;
	ld.shared.f32 	%f14, [%r3+64];
	ld.shared.f32 	%f15, [%r3];
	add.f32 	%f16, %f14, %f15;
	st.shared.f32 	[%r3], %f16;
$L__BB2_10:
	bar.sync 	0;
	and.b32  	%r13, %r1, 63;
	setp.ne.s32 	%p6, %r13, 0;
	@%p6 bra 	$L__BB2_12;
	ld.shared.f32 	%f17, [%r3+128];
	ld.shared.f32 	%f18, [%r3];
	add.f32 	%f19, %f17, %f18;
	st.shared.f32 	[%r3], %f19;
$L__BB2_12:
	bar.sync 	0;
	and.b32  	%r14, %r1, 127;
	setp.ne.s32 	%p7, %r14, 0;
	@%p7 bra 	$L__BB2_14;
	ld.shared.f32 	%f20, [%r3+256];
	ld.shared.f32 	%f21, [%r3];
	add.f32 	%f22, %f20, %f21;
	st.shared.f32 	[%r3], %f22;
$L__BB2_14:
	bar.sync 	0;
	and.b32  	%r15, %r1, 255;
	setp.ne.s32 	%p8, %r15, 0;
	@%p8 bra 	$L__BB2_16;
	ld.shared.f32 	%f23, [%r3+512];
	ld.shared.f32 	%f24, [%r3];
	add.f32 	%f25, %f23, %f24;
	st.shared.f32 	[%r3], %f25;
$L__BB2_16:
	bar.sync 	0;
	and.b32  	%r16, %r1, 511;
	setp.ne.s32 	%p9, %r16, 0;
	@%p9 bra 	$L__BB2_18;
	ld.shared.f32 	%f26, [%r3+1024];
	ld.shared.f32 	%f27, [%r3];
	add.f32 	%f28, %f26, %f27;
	st.shared.f32 	[%r3], %f28;
$L__BB2_18:
	bar.sync 	0;
	setp.ne.s32 	%p10, %r1, 0;
	@%p10 bra 	$L__BB2_20;
	ld.shared.f32 	%f29, [_ZZ17reduce_sum_sharedILi512EEvPfS0_xE4smem];
	cvta.to.global.u64 	%rd6, %rd1;
	mul.wide.u32 	%rd7, %r2, 4;
	add.s64 	%rd8, %rd6, %rd7;
	st.global.f32 	[%rd8], %f29;
$L__BB2_20:
	ret;

}
	// .globl	_Z21reduce_sum_shared_bitILi512EEvPfS0_x
.visible .entry _Z21reduce_sum_shared_bitILi512EEvPfS0_x(
	.param .u64 .ptr .align 1 _Z21reduce_sum_shared_bitILi512EEvPfS0_x_param_0,
	.param .u64 .ptr .align 1 _Z21reduce_sum_shared_bitILi512EEvPfS0_x_param_1,
	.param .u64 _Z21reduce_sum_shared_bitILi512EEvPfS0_x_param_2
)
{
	.reg .pred 	%p<11>;
	.reg .b32 	%r<17>;
	.reg .b32 	%f<30>;
	.reg .b64 	%rd<9>;
	// demoted variable
	.shared .align 4 .b8 _ZZ21reduce_sum_shared_bitILi512EEvPfS0_xE4smem[2048];
	ld.param.u64 	%rd1, [_Z21reduce_sum_shared_bitILi512EEvPfS0_x_param_0];
	ld.param.u64 	%rd2, [_Z21reduce_sum_shared_bitILi512EEvPfS0_x_param_1];
	cvta.to.global.u64 	%rd3, %rd2;
	mov.u32 	%r1, %tid.x;
	mov.u32 	%r2, %ctaid.x;
	shl.b32 	%r4, %r2, 9;
	add.s32 	%r5, %r4, %r1;
	mul.wide.s32 	%rd4, %r5, 4;
	add.s64 	%rd5, %rd3, %rd4;
	ld.global.f32 	%f1, [%rd5];
	shl.b32 	%r6, %r1, 2;
	mov.u32 	%r7, _ZZ21reduce_sum_shared_bitILi512EEvPfS0_xE4smem;
	add.s32 	%r3, %r7, %r6;
	st.shared.f32 	[%r3], %f1;
	bar.sync 	0;
	and.b32  	%r8, %r1, 1;
	setp.eq.b32 	%p1, %r8, 1;
	@%p1 bra 	$L__BB3_2;
	ld.shared.f32 	%f2, [%r3+4];
	ld.shared.f32 	%f3, [%r3];
	add.f32 	%f4, %f2, %f3;
	st.shared.f32 	[%r3], %f4;
$L__BB3_2:
	bar.sync 	0;
	and.b32  	%r9, %r1, 3;
	setp.ne.s32 	%p2, %r9, 0;
	@%p2 bra 	$L__BB3_4;
	ld.shared.f32 	%f5, [%r3+8];
	ld.shared.f32 	%f6, [%r3];
	add.f32 	%f7, %f5, %f6;
	st.shared.f32 	[%r3], %f7;
$L__BB3_4:
	bar.sync 	0;
	and.b32  	%r10, %r1, 7;
	setp.ne.s32 	%p3, %r10, 0;
	@%p3 bra 	$L__BB3_6;
	ld.shared.f32 	%f8, [%r3+16];
	ld.shared.f32 	%f9, [%r3];
	add.f32 	%f10, %f8, %f9;
	st.shared.f32 	[%r3], %f10;
$L__BB3_6:
	bar.sync 	0;
	and.b32  	%r11, %r1, 15;
	setp.ne.s32 	%p4, %r11, 0;
	@%p4 bra 	$L__BB3_8;
	ld.shared.f32 	%f11, [%r3+32];
	ld.shared.f32 	%f12, [%r3];
	add.f32 	%f13, %f11, %f12;
	st.shared.f32 	[%r3], %f13;
$L__BB3_8:
	bar.sync 	0;
	and.b32  	%r12, %r1, 31;
	setp.ne.s32 	%p5, %r12, 0;
	@%p5 bra 	$L__BB3_10;
	ld.shared.f32 	%f14, [%r3+64];
	ld.shared.f32 	%f15, [%r3];
	add.f32 	%f16, %f14, %f15;
	st.shared.f32 	[%r3], %f16;
$L__BB3_10:
	bar.sync 	0;
	and.b32  	%r13, %r1, 63;
	setp.ne.s32 	%p6, %r13, 0;
	@%p6 bra 	$L__BB3_12;
	ld.shared.f32 	%f17, [%r3+128];
	ld.shared.f32 	%f18, [%r3];
	add.f32 	%f19, %f17, %f18;
	st.shared.f32 	[%r3], %f19;
$L__BB3_12:
	bar.sync 	0;
	and.b32  	%r14, %r1, 127;
	setp.ne.s32 	%p7, %r14, 0;
	@%p7 bra 	$L__BB3_14;
	ld.shared.f32 	%f20, [%r3+256];
	ld.shared.f32 	%f21, [%r3];
	add.f32 	%f22, %f20, %f21;
	st.shared.f32 	[%r3], %f22;
$L__BB3_14:
	bar.sync 	0;
	and.b32  	%r15, %r1, 255;
	setp.ne.s32 	%p8, %r15, 0;
	@%p8 bra 	$L__BB3_16;
	ld.shared.f32 	%f23, [%r3+512];
	ld.shared.f32 	%f24, [%r3];
	add.f32 	%f25, %f23, %f24;
	st.shared.f32 	[%r3], %f25;
$L__BB3_16:
	bar.sync 	0;
	and.b32  	%r16, %r1, 511;
	setp.ne.s32 	%p9, %r16, 0;
	@%p9 bra 	$L__BB3_18;
	ld.shared.f32 	%f26, [%r3+1024];
	ld.shared.f32 	%f27, [%r3];
	add.f32 	%f28, %f26, %f27;
	st.shared.f32 	[%r3], %f28;
$L__BB3_18:
	bar.sync 	0;
	setp.ne.s32 	%p10, %r1, 0;
	@%p10 bra 	$L__BB3_20;
	ld.shared.f32 	%f29, [_ZZ21reduce_sum_shared_bitILi512EEvPfS0_xE4smem];
	cvta.to.global.u64 	%rd6, %rd1;
	mul.wide.u32 	%rd7, %r2, 4;
	add.s64 	%rd8, %rd6, %rd7;
	st.global.f32 	[%rd8], %f29;
$L__BB3_20:
	ret;

}
	// .globl	_Z33reduce_sum_shared_wrap_divergenceILi512EEvPfS0_x
.visible .entry _Z33reduce_sum_shared_wrap_divergenceILi512EEvPfS0_x(
	.param .u64 .ptr .align 1 _Z33reduce_sum_shared_wrap_divergenceILi512EEvPfS0_x_param_0,
	.param .u64 .ptr .align 1 _Z33reduce_sum_shared_wrap_divergenceILi512EEvPfS0_x_param_1,
	.param .u64 _Z33reduce_sum_shared_wrap_divergenceILi512EEvPfS0_x_param_2
)
{
	.reg .pred 	%p<11>;
	.reg .b32 	%r<17>;
	.reg .b32 	%f<30>;
	.reg .b64 	%rd<9>;
	// demoted variable
	.shared .align 4 .b8 _ZZ33reduce_sum_shared_wrap_divergenceILi512EEvPfS0_xE4smem[2048];
	ld.param.u64 	%rd1, [_Z33reduce_sum_shared_wrap_divergenceILi512EEvPfS0_x_param_0];
	ld.param.u64 	%rd2, [_Z33reduce_sum_shared_wrap_divergenceILi512EEvPfS0_x_param_1];
	cvta.to.global.u64 	%rd3, %rd2;
	mov.u32 	%r1, %tid.x;
	mov.u32 	%r2, %ctaid.x;
	shl.b32 	%r4, %r2, 9;
	add.s32 	%r5, %r4, %r1;
	mul.wide.s32 	%rd4, %r5, 4;
	add.s64 	%rd5, %rd3, %rd4;
	ld.global.f32 	%f1, [%rd5];
	shl.b32 	%r6, %r1, 2;
	mov.u32 	%r7, _ZZ33reduce_sum_shared_wrap_divergenceILi512EEvPfS0_xE4smem;
	add.s32 	%r3, %r7, %r6;
	st.shared.f32 	[%r3], %f1;
	bar.sync 	0;
	setp.gt.u32 	%p1, %r1, 255;
	@%p1 bra 	$L__BB4_2;
	add.s32 	%r9, %r3, %r6;
	ld.shared.f32 	%f2, [%r9+4];
	ld.shared.f32 	%f3, [%r9];
	add.f32 	%f4, %f2, %f3;
	st.shared.f32 	[%r9], %f4;
$L__BB4_2:
	bar.sync 	0;
	setp.gt.u32 	%p2, %r1, 127;
	@%p2 bra 	$L__BB4_4;
	mad.lo.s32 	%r10, %r1, 12, %r3;
	ld.shared.f32 	%f5, [%r10+8];
	ld.shared.f32 	%f6, [%r10];
	add.f32 	%f7, %f5, %f6;
	st.shared.f32 	[%r10], %f7;
$L__BB4_4:
	bar.sync 	0;
	setp.gt.u32 	%p3, %r1, 63;
	@%p3 bra 	$L__BB4_6;
	mad.lo.s32 	%r11, %r1, 28, %r3;
	ld.shared.f32 	%f8, [%r11+16];
	ld.shared.f32 	%f9, [%r11];
	add.f32 	%f10, %f8, %f9;
	st.shared.f32 	[%r11], %f10;
$L__BB4_6:
	bar.sync 	0;
	setp.gt.u32 	%p4, %r1, 31;
	@%p4 bra 	$L__BB4_8;
	mad.lo.s32 	%r12, %r1, 60, %r3;
	ld.shared.f32 	%f11, [%r12+32];
	ld.shared.f32 	%f12, [%r12];
	add.f32 	%f13, %f11, %f12;
	st.shared.f32 	[%r12], %f13;
$L__BB4_8:
	bar.sync 	0;
	setp.gt.u32 	%p5, %r1, 15;
	@%p5 bra 	$L__BB4_10;
	mad.lo.s32 	%r13, %r1, 124, %r3;
	ld.shared.f32 	%f14, [%r13+64];
	ld.shared.f32 	%f15, [%r13];
	add.f32 	%f16, %f14, %f15;
	st.shared.f32 	[%r13], %f16;
$L__BB4_10:
	bar.sync 	0;
	setp.gt.u32 	%p6, %r1, 7;
	@%p6 bra 	$L__BB4_12;
	mad.lo.s32 	%r14, %r1, 252, %r3;
	ld.shared.f32 	%f17, [%r14+128];
	ld.shared.f32 	%f18, [%r14];
	add.f32 	%f19, %f17, %f18;
	st.shared.f32 	[%r14], %f19;
$L__BB4_12:
	bar.sync 	0;
	setp.gt.u32 	%p7, %r1, 3;
	@%p7 bra 	$L__BB4_14;
	mad.lo.s32 	%r15, %r1, 508, %r3;
	ld.shared.f32 	%f20, [%r15+256];
	ld.shared.f32 	%f21, [%r15];
	add.f32 	%f22, %f20, %f21;
	st.shared.f32 	[%r15], %f22;
$L__BB4_14:
	bar.sync 	0;
	setp.gt.u32 	%p8, %r1, 1;
	@%p8 bra 	$L__BB4_16;
	mad.lo.s32 	%r16, %r1, 1020, %r3;
	ld.shared.f32 	%f23, [%r16+512];
	ld.shared.f32 	%f24, [%r16];
	add.f32 	%f25, %f23, %f24;
	st.shared.f32 	[%r16], %f25;
$L__BB4_16:
	bar.sync 	0;
	setp.ne.s32 	%p9, %r1, 0;
	@%p9 bra 	$L__BB4_18;
	ld.shared.f32 	%f26, [_ZZ33reduce_sum_shared_wrap_divergenceILi512EEvPfS0_xE4smem+1024];
	ld.shared.f32 	%f27, [_ZZ33reduce_sum_shared_wrap_divergenceILi512EEvPfS0_xE4smem];
	add.f32 	%f28, %f26, %f27;
	st.shared.f32 	[_ZZ33reduce_sum_shared_wrap_divergenceILi512EEvPfS0_xE4smem], %f28;
$L__BB4_18:
	setp.ne.s32 	%p10, %r1, 0;
	bar.sync 	0;
	@%p10 bra 	$L__BB4_20;
	ld.shared.f32 	%f29, [_ZZ33reduce_sum_shared_wrap_divergenceILi512EEvPfS0_xE4smem];
	cvta.to.global.u64 	%rd6, %rd1;
	mul.wide.u32 	%rd7, %r2, 4;
	add.s64 	%rd8, %rd6, %rd7;
	st.global.f32 	[%rd8], %f29;
$L__BB4_20:
	ret;

}
	// .globl	_Z31reduce_sum_shared_bank_conflictILi512EEvPfS0_x
.visible .entry _Z31reduce_sum_shared_bank_conflictILi512EEvPfS0_x(
	.param .u64 .ptr .align 1 _Z31reduce_sum_shared_bank_conflictILi512EEvPfS0_x_param_0,
	.param .u64 .ptr .align 1 _Z31reduce_sum_shared_bank_conflictILi512EEvPfS0_x_param_1,
	.param .u64 _Z31reduce_sum_shared_bank_conflictILi512EEvPfS0_x_param_2
)
{
	.reg .pred 	%p<11>;
	.reg .b32 	%r<8>;
	.reg .b32 	%f<30>;
	.reg .b64 	%rd<9>;
	// demoted variable
	.shared .align 4 .b8 _ZZ31reduce_sum_shared_bank_conflictILi512EEvPfS0_xE4smem[2048];
	ld.param.u64 	%rd1, [_Z31reduce_sum_shared_bank_conflictILi512EEvPfS0_x_param_0];
	ld.param.u64 	%rd2, [_Z31reduce_sum_shared_bank_conflictILi512EEvPfS0_x_param_1];
	cvta.to.global.u64 	%rd3, %rd2;
	mov.u32 	%r1, %tid.x;
	mov.u32 	%r2, %ctaid.x;
	shl.b32 	%r4, %r2, 9;
	add.s32 	%r5, %r4, %r1;
	mul.wide.s32 	%rd4, %r5, 4;
	add.s64 	%rd5, %rd3, %rd4;
	ld.global.f32 	%f1, [%rd5];
	shl.b32 	%r6, %r1, 2;
	mov.u32 	%r7, _ZZ31reduce_sum_shared_bank_conflictILi512EEvPfS0_xE4smem;
	add.s32 	%r3, %r7, %r6;
	st.shared.f32 	[%r3], %f1;
	bar.sync 	0;
	setp.gt.u32 	%p1, %r1, 255;
	@%p1 bra 	$L__BB5_2;
	ld.shared.f32 	%f2, [%r3+1024];
	ld.shared.f32 	%f3, [%r3];
	add.f32 	%f4, %f2, %f3;
	st.shared.f32 	[%r3], %f4;
$L__BB5_2:
	bar.sync 	0;
	setp.gt.u32 	%p2, %r1, 127;
	@%p2 bra 	$L__BB5_4;
	ld.shared.f32 	%f5, [%r3+512];
	ld.shared.f32 	%f6, [%r3];
	add.f32 	%f7, %f5, %f6;
	st.shared.f32 	[%r3], %f7;
$L__BB5_4:
	bar.sync 	0;
	setp.gt.u32 	%p3, %r1, 63;
	@%p3 bra 	$L__BB5_6;
	ld.shared.f32 	%f8, [%r3+256];
	ld.shared.f32 	%f9, [%r3];
	add.f32 	%f10, %f8, %f9;
	st.shared.f32 	[%r3], %f10;
$L__BB5_6:
	bar.sync 	0;
	setp.gt.u32 	%p4, %r1, 31;
	@%p4 bra 	$L__BB5_8;
	ld.shared.f32 	%f11, [%r3+128];
	ld.shared.f32 	%f12, [%r3];
	add.f32 	%f13, %f11, %f12;
	st.shared.f32 	[%r3], %f13;
$L__BB5_8:
	bar.sync 	0;
	setp.gt.u32 	%p5, %r1, 15;
	@%p5 bra 	$L__BB5_10;
	ld.shared.f32 	%f14, [%r3+64];
	ld.shared.f32 	%f15, [%r3];
	add.f32 	%f16, %f14, %f15;
	st.shared.f32 	[%r3], %f16;
$L__BB5_10:
	bar.sync 	0;
	setp.gt.u32 	%p6, %r1, 7;
	@%p6 bra 	$L__BB5_12;
	ld.shared.f32 	%f17, [%r3+32];
	ld.shared.f32 	%f18, [%r3];
	add.f32 	%f19, %f17, %f18;
	st.shared.f32 	[%r3], %f19;
$L__BB5_12:
	bar.sync 	0;
	setp.gt.u32 	%p7, %r1, 3;
	@%p7 bra 	$L__BB5_14;
	ld.shared.f32 	%f20, [%r3+16];
	ld.shared.f32 	%f21, [%r3];
	add.f32 	%f22, %f20, %f21;
	st.shared.f32 	[%r3], %f22;
$L__BB5_14:
	bar.sync 	0;
	setp.gt.u32 	%p8, %r1, 1;
	@%p8 bra 	$L__BB5_16;
	ld.shared.f32 	%f23, [%r3+8];
	ld.shared.f32 	%f24, [%r3];
	add.f32 	%f25, %f23, %f24;
	st.shared.f32 	[%r3], %f25;
$L__BB5_16:
	bar.sync 	0;
	setp.ne.s32 	%p9, %r1, 0;
	@%p9 bra 	$L__BB5_18;
	ld.shared.f32 	%f26, [_ZZ31reduce_sum_shared_bank_conflictILi512EEvPfS0_xE4smem+4];
	ld.shared.f32 	%f27, [%r3];
	add.f32 	%f28, %f26, %f27;
	st.shared.f32 	[%r3], %f28;
$L__BB5_18:
	setp.ne.s32 	%p10, %r1, 0;
	bar.sync 	0;
	@%p10 bra 	$L__BB5_20;
	ld.shared.f32 	%f29, [_ZZ31reduce_sum_shared_bank_conflictILi512EEvPfS0_xE4smem];
	cvta.to.global.u64 	%rd6, %rd1;
	mul.wide.u32 	%rd7, %r2, 4;
	add.s64 	%rd8, %rd6, %rd7;
	st.global.f32 	[%rd8], %f29;
$L__BB5_20:
	ret;

}
	// .globl	_Z27reduce_sum_shared_bc_strideILi256EEvPfS0_x
.visible .entry _Z27reduce_sum_shared_bc_strideILi256EEvPfS0_x(
	.param .u64 .ptr .align 1 _Z27reduce_sum_shared_bc_strideILi256EEvPfS0_x_param_0,
	.param .u64 .ptr .align 1 _Z27reduce_sum_shared_bc_strideILi256EEvPfS0_x_param_1,
	.param .u64 _Z27reduce_sum_shared_bc_strideILi256EEvPfS0_x_param_2
)
{
	.reg .pred 	%p<12>;
	.reg .b32 	%r<17>;
	.reg .b32 	%f<33>;
	.reg .b64 	%rd<14>;
	// demoted variable
	.shared .align 4 .b8 _ZZ27reduce_sum_shared_bc_strideILi256EEvPfS0_xE4smem[1024];
	ld.param.u64 	%rd5, [_Z27reduce_sum_shared_bc_strideILi256EEvPfS0_x_param_0];
	ld.param.u64 	%rd6, [_Z27reduce_sum_shared_bc_strideILi256EEvPfS0_x_param_1];
	ld.param.u64 	%rd7, [_Z27reduce_sum_shared_bc_strideILi256EEvPfS0_x_param_2];
	mov.u32 	%r1, %tid.x;
	mov.u32 	%r2, %ctaid.x;
	shl.b32 	%r10, %r2, 8;
	add.s32 	%r15, %r10, %r1;
	cvt.s64.s32 	%rd13, %r15;
	setp.le.s64 	%p1, %rd7, %rd13;
	mov.f32 	%f32, 0f00000000;
	@%p1 bra 	$L__BB6_4;
	mov.u32 	%r12, %nctaid.x;
	shl.b32 	%r4, %r12, 8;
	cvta.to.global.u64 	%rd2, %rd6;
	mov.b32 	%r16, 0;
$L__BB6_2:
	shl.b64 	%rd8, %rd13, 2;
	add.s64 	%rd9, %rd2, %rd8;
	ld.global.f32 	%f4, [%rd9];
	cvt.rn.f32.s32 	%f5, %r16;
	add.f32 	%f6, %f4, %f5;
	cvt.rzi.s32.f32 	%r16, %f6;
	add.s32 	%r15, %r15, %r4;
	cvt.s64.s32 	%rd13, %r15;
	setp.gt.s64 	%p2, %rd7, %rd13;
	@%p2 bra 	$L__BB6_2;
	cvt.rn.f32.s32 	%f32, %r16;
$L__BB6_4:
	shl.b32 	%r13, %r1, 2;
	mov.u32 	%r14, _ZZ27reduce_sum_shared_bc_strideILi256EEvPfS0_xE4smem;
	add.s32 	%r9, %r14, %r13;
	st.shared.f32 	[%r9], %f32;
	bar.sync 	0;
	setp.gt.u32 	%p3, %r1, 127;
	@%p3 bra 	$L__BB6_6;
	ld.shared.f32 	%f7, [%r9+512];
	ld.shared.f32 	%f8, [%r9];
	add.f32 	%f9, %f7, %f8;
	st.shared.f32 	[%r9], %f9;
$L__BB6_6:
	bar.sync 	0;
	setp.gt.u32 	%p4, %r1, 63;
	@%p4 bra 	$L__BB6_8;
	ld.shared.f32 	%f10, [%r9+256];
	ld.shared.f32 	%f11, [%r9];
	add.f32 	%f12, %f10, %f11;
	st.shared.f32 	[%r9], %f12;
$L__BB6_8:
	bar.sync 	0;
	setp.gt.u32 	%p5, %r1, 31;
	@%p5 bra 	$L__BB6_10;
	ld.shared.f32 	%f13, [%r9+128];
	ld.shared.f32 	%f14, [%r9];
	add.f32 	%f15, %f13, %f14;
	st.shared.f32 	[%r9], %f15;
$L__BB6_10:
	bar.sync 	0;
	setp.gt.u32 	%p6, %r1, 15;
	@%p6 bra 	$L__BB6_12;
	ld.shared.f32 	%f16, [%r9+64];
	ld.shared.f32 	%f17, [%r9];
	add.f32 	%f18, %f16, %f17;
	st.shared.f32 	[%r9], %f18;
$L__BB6_12:
	bar.sync 	0;
	setp.gt.u32 	%p7, %r1, 7;
	@%p7 bra 	$L__BB6_14;
	ld.shared.f32 	%f19, [%r9+32];
	ld.shared.f32 	%f20, [%r9];
	add.f32 	%f21, %f19, %f20;
	st.shared.f32 	[%r9], %f21;
$L__BB6_14:
	bar.sync 	0;
	setp.gt.u32 	%p8, %r1, 3;
	@%p8 bra 	$L__BB6_16;
	ld.shared.f32 	%f22, [%r9+16];
	ld.shared.f32 	%f23, [%r9];
	add.f32 	%f24, %f22, %f23;
	st.shared.f32 	[%r9], %f24;
$L__BB6_16:
	bar.sync 	0;
	setp.gt.u32 	%p9, %r1, 1;
	@%p9 bra 	$L__BB6_18;
	ld.shared.f32 	%f25, [%r9+8];
	ld.shared.f32 	%f26, [%r9];
	add.f32 	%f27, %f25, %f26;
	st.shared.f32 	[%r9], %f27;
$L__BB6_18:
	bar.sync 	0;
	setp.ne.s32 	%p10, %r1, 0;
	@%p10 bra 	$L__BB6_20;
	ld.shared.f32 	%f28, [_ZZ27reduce_sum_shared_bc_strideILi256EEvPfS0_xE4smem+4];
	ld.shared.f32 	%f29, [%r9];
	add.f32 	%f30, %f28, %f29;
	st.shared.f32 	[%r9], %f30;
$L__BB6_20:
	setp.ne.s32 	%p11, %r1, 0;
	bar.sync 	0;
	@%p11 bra 	$L__BB6_22;
	ld.shared.f32 	%f31, [_ZZ27reduce_sum_shared_bc_strideILi256EEvPfS0_xE4smem];
	cvta.to.global.u64 	%rd10, %rd5;
	mul.wide.u32 	%rd11, %r2, 4;
	add.s64 	%rd12, %rd10, %rd11;
	st.global.f32 	[%rd12], %f31;
$L__BB6_22:
	ret;

}
	// .globl	_Z34reduce_sum_shared_bc_stride_expandILi256EEvPfS0_x
.visible .entry _Z34reduce_sum_shared_bc_stride_expandILi256EEvPfS0_x(
	.param .u64 .ptr .align 1 _Z34reduce_sum_shared_bc_stride_expandILi256EEvPfS0_x_param_0,
	.param .u64 .ptr .align 1 _Z34reduce_sum_shared_bc_stride_expandILi256EEvPfS0_x_param_1,
	.param .u64 _Z34reduce_sum_shared_bc_stride_expandILi256EEvPfS0_x_param_2
)
{
	.reg .pred 	%p<7>;
	.reg .b32 	%r<17>;
	.reg .b32 	%f<33>;
	.reg .b64 	%rd<14>;
	// demoted variable
	.shared .align 4 .b8 _ZZ34reduce_sum_shared_bc_stride_expandILi256EEvPfS0_xE4smem[1024];
	ld.param.u64 	%rd5, [_Z34reduce_sum_shared_bc_stride_expandILi256EEvPfS0_x_param_0];
	ld.param.u64 	%rd6, [_Z34reduce_sum_shared_bc_stride_expandILi256EEvPfS0_x_param_1];
	ld.param.u64 	%rd7, [_Z34reduce_sum_shared_bc_stride_expandILi256EEvPfS0_x_param_2];
	mov.u32 	%r1, %tid.x;
	mov.u32 	%r2, %ctaid.x;
	shl.b32 	%r10, %r2, 8;
	add.s32 	%r15, %r10, %r1;
	cvt.s64.s32 	%rd13, %r15;
	setp.le.s64 	%p1, %rd7, %rd13;
	mov.f32 	%f32, 0f00000000;
	@%p1 bra 	$L__BB7_4;
	mov.u32 	%r12, %nctaid.x;
	shl.b32 	%r4, %r12, 8;
	cvta.to.global.u64 	%rd2, %rd6;
	mov.b32 	%r16, 0;
$L__BB7_2:
	shl.b64 	%rd8, %rd13, 2;
	add.s64 	%rd9, %rd2, %rd8;
	ld.global.f32 	%f4, [%rd9];
	cvt.rn.f32.s32 	%f5, %r16;
	add.f32 	%f6, %f4, %f5;
	cvt.rzi.s32.f32 	%r16, %f6;
	add.s32 	%r15, %r15, %r4;
	cvt.s64.s32 	%rd13, %r15;
	setp.gt.s64 	%p2, %rd7, %rd13;
	@%p2 bra 	$L__BB7_2;
	cvt.rn.f32.s32 	%f32, %r16;
$L__BB7_4:
	shl.b32 	%r13, %r1, 2;
	mov.u32 	%r14, _ZZ34reduce_sum_shared_bc_stride_expandILi256EEvPfS0_xE4smem;
	add.s32 	%r9, %r14, %r13;
	st.shared.f32 	[%r9], %f32;
	bar.sync 	0;
	setp.gt.u32 	%p3, %r1, 127;
	@%p3 bra 	$L__BB7_6;
	ld.shared.f32 	%f7, [%r9+512];
	ld.shared.f32 	%f8, [%r9];
	add.f32 	%f9, %f7, %f8;
	st.shared.f32 	[%r9], %f9;
$L__BB7_6:
	bar.sync 	0;
	setp.gt.u32 	%p4, %r1, 63;
	@%p4 bra 	$L__BB7_8;
	ld.shared.f32 	%f10, [%r9+256];
	ld.shared.f32 	%f11, [%r9];
	add.f32 	%f12, %f10, %f11;
	st.shared.f32 	[%r9], %f12;
$L__BB7_8:
	bar.sync 	0;
	setp.gt.u32 	%p5, %r1, 31;
	@%p5 bra 	$L__BB7_11;
	ld.shared.f32 	%f13, [%r9+128];
	ld.shared.f32 	%f14, [%r9];
	add.f32 	%f15, %f13, %f14;
	st.shared.f32 	[%r9], %f15;
	bar.warp.sync 	-1;
	ld.shared.f32 	%f16, [%r9+64];
	ld.shared.f32 	%f17, [%r9];
	add.f32 	%f18, %f16, %f17;
	st.shared.f32 	[%r9], %f18;
	bar.warp.sync 	-1;
	ld.shared.f32 	%f19, [%r9+32];
	ld.shared.f32 	%f20, [%r9];
	add.f32 	%f21, %f19, %f20;
	st.shared.f32 	[%r9], %f21;
	bar.warp.sync 	-1;
	ld.shared.f32 	%f22, [%r9+16];
	ld.shared.f32 	%f23, [%r9];
	add.f32 	%f24, %f22, %f23;
	st.shared.f32 	[%r9], %f24;
	bar.warp.sync 	-1;
	ld.shared.f32 	%f25, [%r9+8];
	ld.shared.f32 	%f26, [%r9];
	add.f32 	%f27, %f25, %f26;
	st.shared.f32 	[%r9], %f27;
	bar.warp.sync 	-1;
	ld.shared.f32 	%f28, [%r9+4];
	ld.shared.f32 	%f29, [%r9];
	add.f32 	%f30, %f28, %f29;
	st.shared.f32 	[%r9], %f30;
	bar.warp.sync 	-1;
	setp.ne.s32 	%p6, %r1, 0;
	@%p6 bra 	$L__BB7_11;
	ld.shared.f32 	%f31, [_ZZ34reduce_sum_shared_bc_stride_expandILi256EEvPfS0_xE4smem];
	cvta.to.global.u64 	%rd10, %rd5;
	mul.wide.u32 	%rd11, %r2, 4;
	add.s64 	%rd12, %rd10, %rd11;
	st.global.f32 	[%rd12], %f31;
$L__BB7_11:
	ret;

}
	// .globl	_Z36reduce_sum_shared_stride_warp_suffleILi256EEvPfS0_x
.visible .entry _Z36reduce_sum_shared_stride_warp_suffleILi256EEvPfS0_x(
	.param .u64 .ptr .align 1 _Z36reduce_sum_shared_stride_warp_suffleILi256EEvPfS0_x_param_0,
	.param .u64 .ptr .align 1 _Z36reduce_sum_shared_stride_warp_suffleILi256EEvPfS0_x_param_1,
	.param .u64 _Z36reduce_sum_shared_stride_warp_suffleILi256EEvPfS0_x_param_2
)
{
	.reg .pred 	%p<17>;
	.reg .b32 	%r<45>;
	.reg .b32 	%f<10>;
	.reg .b64 	%rd<14>;
	// demoted variable
	.shared .align 4 .b8 _ZZ36reduce_sum_shared_stride_warp_suffleILi256EEvPfS0_xE4smem[32];
	ld.param.u64 	%rd5, [_Z36reduce_sum_shared_stride_warp_suffleILi256EEvPfS0_x_param_0];
	ld.param.u64 	%rd6, [_Z36reduce_sum_shared_stride_warp_suffleILi256EEvPfS0_x_param_1];
	ld.param.u64 	%rd7, [_Z36reduce_sum_shared_stride_warp_suffleILi256EEvPfS0_x_param_2];
	mov.u32 	%r1, %tid.x;
	mov.u32 	%r2, %ctaid.x;
	shl.b32 	%r13, %r2, 8;
	add.s32 	%r42, %r13, %r1;
	cvt.s64.s32 	%rd13, %r42;
	setp.le.s64 	%p1, %rd7, %rd13;
	mov.b32 	%r44, 0;
	@%p1 bra 	$L__BB8_3;
	mov.u32 	%r15, %nctaid.x;
	shl.b32 	%r4, %r15, 8;
	cvta.to.global.u64 	%rd2, %rd6;
	mov.b32 	%r44, 0;
$L__BB8_2:
	shl.b64 	%rd8, %rd13, 2;
	add.s64 	%rd9, %rd2, %rd8;
	ld.global.f32 	%f3, [%rd9];
	cvt.rn.f32.s32 	%f4, %r44;
	add.f32 	%f5, %f3, %f4;
	cvt.rzi.s32.f32 	%r44, %f5;
	add.s32 	%r42, %r42, %r4;
	cvt.s64.s32 	%rd13, %r42;
	setp.gt.s64 	%p2, %rd7, %rd13;
	@%p2 bra 	$L__BB8_2;
$L__BB8_3:
	and.b32  	%r16, %r1, 31;
	shfl.sync.down.b32	%r17|%p3, %r44, 16, 31, -1;
	add.s32 	%r18, %r17, %r44;
	shfl.sync.down.b32	%r19|%p4, %r18, 8, 31, -1;
	add.s32 	%r20, %r19, %r18;
	shfl.sync.down.b32	%r21|%p5, %r20, 4, 31, -1;
	add.s32 	%r22, %r21, %r20;
	shfl.sync.down.b32	%r23|%p6, %r22, 2, 31, -1;
	add.s32 	%r24, %r23, %r22;
	shfl.sync.down.b32	%r25|%p7, %r24, 1, 31, -1;
	add.s32 	%r10, %r25, %r24;
	setp.ne.s32 	%p8, %r16, 0;
	@%p8 bra 	$L__BB8_5;
	cvt.rn.f32.s32 	%f6, %r10;
	shr.u32 	%r26, %r1, 3;
	mov.u32 	%r27, _ZZ36reduce_sum_shared_stride_warp_suffleILi256EEvPfS0_xE4smem;
	add.s32 	%r28, %r27, %r26;
	st.shared.f32 	[%r28], %f6;
$L__BB8_5:
	bar.sync 	0;
	setp.gt.u32 	%p9, %r1, 7;
	mov.f32 	%f9, 0f00000000;
	@%p9 bra 	$L__BB8_7;
	shl.b32 	%r29, %r1, 2;
	mov.u32 	%r30, _ZZ36reduce_sum_shared_stride_warp_suffleILi256EEvPfS0_xE4smem;
	add.s32 	%r31, %r30, %r29;
	ld.shared.f32 	%f9, [%r31];
$L__BB8_7:
	setp.gt.u32 	%p10, %r1, 31;
	@%p10 bra 	$L__BB8_10;
	cvt.rzi.s32.f32 	%r32, %f9;
	shfl.sync.down.b32	%r33|%p11, %r32, 16, 31, -1;
	add.s32 	%r34, %r33, %r32;
	shfl.sync.down.b32	%r35|%p12, %r34, 8, 31, -1;
	add.s32 	%r36, %r35, %r34;
	shfl.sync.down.b32	%r37|%p13, %r36, 4, 31, -1;
	add.s32 	%r38, %r37, %r36;
	shfl.sync.down.b32	%r39|%p14, %r38, 2, 31, -1;
	add.s32 	%r40, %r39, %r38;
	shfl.sync.down.b32	%r41|%p15, %r40, 1, 31, -1;
	add.s32 	%r11, %r41, %r40;
	setp.ne.s32 	%p16, %r1, 0;
	@%p16 bra 	$L__BB8_10;
	cvt.rn.f32.s32 	%f8, %r11;
	cvta.to.global.u64 	%rd10, %rd5;
	mul.wide.u32 	%rd11, %r2, 4;
	add.s64 	%rd12, %rd10, %rd11;
	st.global.f32 	[%rd12], %f8;
$L__BB8_10:
	ret;

}


// ===== COMPILED SASS (sm_100) =====

	.target	sm_100

	.elftype	@"ET_EXEC"


//--------------------- .note.nv.tkinfo           --------------------------
	.section	.note.nv.tkinfo,"",@"SHT_NOTE"
	.sectionflags	@"SHF_NOTE_NV_TKINFO"
	.tkinfo
        /*0018*/ 	.word	0x00000002
        /*0030*/ 	.string	""
        /*0030*/ 	.string	"ptxas"
        /*0030*/ 	.string	"Cuda compilation tools, release 13.0, V13.0.88"
        /*0030*/ 	.string	"Build cuda_13.0.r13.0/compiler.36424714_0"
        /*0030*/ 	.string	"-arch sm_100 -m 64 "



//--------------------- .note.nv.cuinfo           --------------------------
	.section	.note.nv.cuinfo,"",@"SHT_NOTE"
	.sectionflags	@"SHF_NOTE_NV_CUINFO"
        /*0018*/ 	.short	0x0002
        /*001a*/ 	.short	0x0064
        /*001c*/ 	.short	0x0082
	.zero		2


//--------------------- .nv.info                  --------------------------
	.section	.nv.info,"",@"SHT_CUDA_INFO"
	.align	4


	//----- nvinfo : EIATTR_REGCOUNT
	.align		4
        /*0000*/ 	.byte	0x04, 0x2f
        /*0002*/ 	.short	(.L_1 - .L_0)
	.align		4
.L_0:
        /*0004*/ 	.word	index@(_Z19reduce_sum_baselinePfS_x)
        /*0008*/ 	.word	0x00000016


	//----- nvinfo : EIATTR_FRAME_SIZE
	.align		4
.L_1:
        /*000c*/ 	.byte	0x04, 0x11
        /*000e*/ 	.short	(.L_3 - .L_2)
	.align		4
.L_2:
        /*0010*/ 	.word	index@(_Z19reduce_sum_baselinePfS_x)
        /*0014*/ 	.word	0x00000000


	//----- nvinfo : EIATTR_REGCOUNT
	.align		4
.L_3:
        /*0018*/ 	.byte	0x04, 0x2f
        /*001a*/ 	.short	(.L_5 - .L_4)
	.align		4
.L_4:
        /*001c*/ 	.word	index@(_Z17reduce_sum_normalPfS_x)
        /*0020*/ 	.word	0x0000000c


	//----- nvinfo : EIATTR_FRAME_SIZE
	.align		4
.L_5:
        /*0024*/ 	.byte	0x04, 0x11
        /*0026*/ 	.short	(.L_7 - .L_6)
	.align		4
.L_6:
        /*0028*/ 	.word	index@(_Z17reduce_sum_normalPfS_x)
        /*002c*/ 	.word	0x00000000


	//----- nvinfo : EIATTR_REGCOUNT
	.align		4
.L_7:
        /*0030*/ 	.byte	0x04, 0x2f
        /*0032*/ 	.short	(.L_9 - .L_8)
	.align		4
.L_8:
        /*0034*/ 	.word	index@(_Z17reduce_sum_sharedILi512EEvPfS0_x)
        /*0038*/ 	.word	0x0000000c


	//----- nvinfo : EIATTR_FRAME_SIZE
	.align		4
.L_9:
        /*003c*/ 	.byte	0x04, 0x11
        /*003e*/ 	.short	(.L_11 - .L_10)
	.align		4
.L_10:
        /*0040*/ 	.word	index@(_Z17reduce_sum_sharedILi512EEvPfS0_x)
        /*0044*/ 	.word	0x00000000


	//----- nvinfo : EIATTR_REGCOUNT
	.align		4
.L_11:
        /*0048*/ 	.byte	0x04, 0x2f
        /*004a*/ 	.short	(.L_13 - .L_12)
	.align		4
.L_12:
        /*004c*/ 	.word	index@(_Z21reduce_sum_shared_bitILi512EEvPfS0_x)
        /*0050*/ 	.word	0x0000000c


	//----- nvinfo : EIATTR_FRAME_SIZE
	.align		4
.L_13:
        /*0054*/ 	.byte	0x04, 0x11
        /*0056*/ 	.short	(.L_15 - .L_14)
	.align		4
.L_14:
        /*0058*/ 	.word	index@(_Z21reduce_sum_shared_bitILi512EEvPfS0_x)
        /*005c*/ 	.word	0x00000000


	//----- nvinfo : EIATTR_REGCOUNT
	.align		4
.L_15:
        /*0060*/ 	.byte	0x04, 0x2f
        /*0062*/ 	.short	(.L_17 - .L_16)
	.align		4
.L_16:
        /*0064*/ 	.word	index@(_Z33reduce_sum_shared_wrap_divergenceILi512EEvPfS0_x)
        /*0068*/ 	.word	0x0000000e


	//----- nvinfo : EIATTR_FRAME_SIZE
	.align		4
.L_17:
        /*006c*/ 	.byte	0x04, 0x11
        /*006e*/ 	.short	(.L_19 - .L_18)
	.align		4
.L_18:
        /*0070*/ 	.word	index@(_Z33reduce_sum_shared_wrap_divergenceILi512EEvPfS0_x)
        /*0074*/ 	.word	0x00000000


	//----- nvinfo : EIATTR_REGCOUNT
	.align		4
.L_19:
        /*0078*/ 	.byte	0x04, 0x2f
        /*007a*/ 	.short	(.L_21 - .L_20)
	.align		4
.L_20:
        /*007c*/ 	.word	index@(_Z31reduce_sum_shared_bank_conflictILi512EEvPfS0_x)
        /*0080*/ 	.word	0x0000000c


	//----- nvinfo : EIATTR_FRAME_SIZE
	.align		4
.L_21:
        /*0084*/ 	.byte	0x04, 0x11
        /*0086*/ 	.short	(.L_23 - .L_22)
	.align		4
.L_22:
        /*0088*/ 	.word	index@(_Z31reduce_sum_shared_bank_conflictILi512EEvPfS0_x)
        /*008c*/ 	.word	0x00000000


	//----- nvinfo : EIATTR_REGCOUNT
	.align		4
.L_23:
        /*0090*/ 	.byte	0x04, 0x2f
        /*0092*/ 	.short	(.L_25 - .L_24)
	.align		4
.L_24:
        /*0094*/ 	.word	index@(_Z27reduce_sum_shared_bc_strideILi256EEvPfS0_x)
        /*0098*/ 	.word	0x0000000c


	//----- nvinfo : EIATTR_FRAME_SIZE
	.align		4
.L_25:
        /*009c*/ 	.byte	0x04, 0x11
        /*009e*/ 	.short	(.L_27 - .L_26)
	.align		4
.L_26:
        /*00a0*/ 	.word	index@(_Z27reduce_sum_shared_bc_strideILi256EEvPfS0_x)
        /*00a4*/ 	.word	0x00000000


	//----- nvinfo : EIATTR_REGCOUNT
	.align		4
.L_27:
        /*00a8*/ 	.byte	0x04, 0x2f
        /*00aa*/ 	.short	(.L_29 - .L_28)
	.align		4
.L_28:
        /*00ac*/ 	.word	index@(_Z34reduce_sum_shared_bc_stride_expandILi256EEvPfS0_x)
        /*00b0*/ 	.word	0x0000000c


	//----- nvinfo : EIATTR_FRAME_SIZE
	.align		4
.L_29:
        /*00b4*/ 	.byte	0x04, 0x11
        /*00b6*/ 	.short	(.L_31 - .L_30)
	.align		4
.L_30:
        /*00b8*/ 	.word	index@(_Z34reduce_sum_shared_bc_stride_expandILi256EEvPfS0_x)
        /*00bc*/ 	.word	0x00000000


	//----- nvinfo : EIATTR_REGCOUNT
	.align		4
.L_31:
        /*00c0*/ 	.byte	0x04, 0x2f
        /*00c2*/ 	.short	(.L_33 - .L_32)
	.align		4
.L_32:
        /*00c4*/ 	.word	index@(_Z36reduce_sum_shared_stride_warp_suffleILi256EEvPfS0_x)
        /*00c8*/ 	.word	0x0000000e


	//----- nvinfo : EIATTR_FRAME_SIZE
	.align		4
.L_33:
        /*00cc*/ 	.byte	0x04, 0x11
        /*00ce*/ 	.short	(.L_35 - .L_34)
	.align		4
.L_34:
        /*00d0*/ 	.word	index@(_Z36reduce_sum_shared_stride_warp_suffleILi256EEvPfS0_x)
        /*00d4*/ 	.word	0x00000000


	//----- nvinfo : EIATTR_MIN_STACK_SIZE
	.align		4
.L_35:
        /*00d8*/ 	.byte	0x04, 0x12
        /*00da*/ 	.short	(.L_37 - .L_36)
	.align		4
.L_36:
        /*00dc*/ 	.word	index@(_Z36reduce_sum_shared_stride_warp_suffleILi256EEvPfS0_x)
        /*00e0*/ 	.word	0x00000000


	//----- nvinfo : EIATTR_MIN_STACK_SIZE
	.align		4
.L_37:
        /*00e4*/ 	.byte	0x04, 0x12
        /*00e6*/ 	.short	(.L_39 - .L_38)
	.align		4
.L_38:
        /*00e8*/ 	.word	index@(_Z34reduce_sum_shared_bc_stride_expandILi256EEvPfS0_x)
        /*00ec*/ 	.word	0x00000000


	//----- nvinfo : EIATTR_MIN_STACK_SIZE
	.align		4
.L_39:
        /*00f0*/ 	.byte	0x04, 0x12
        /*00f2*/ 	.short	(.L_41 - .L_40)
	.align		4
.L_40:
        /*00f4*/ 	.word	index@(_Z27reduce_sum_shared_bc_strideILi256EEvPfS0_x)
        /*00f8*/ 	.word	0x00000000


	//----- nvinfo : EIATTR_MIN_STACK_SIZE
	.align		4
.L_41:
        /*00fc*/ 	.byte	0x04, 0x12
        /*00fe*/ 	.short	(.L_43 - .L_42)
	.align		4
.L_42:
        /*0100*/ 	.word	index@(_Z31reduce_sum_shared_bank_conflictILi512EEvPfS0_x)
        /*0104*/ 	.word	0x00000000


	//----- nvinfo : EIATTR_MIN_STACK_SIZE
	.align		4
.L_43:
        /*0108*/ 	.byte	0x04, 0x12
        /*010a*/ 	.short	(.L_45 - .L_44)
	.align		4
.L_44:
        /*010c*/ 	.word	index@(_Z33reduce_sum_shared_wrap_divergenceILi512EEvPfS0_x)
        /*0110*/ 	.word	0x00000000


	//----- nvinfo : EIATTR_MIN_STACK_SIZE
	.align		4
.L_45:
        /*0114*/ 	.byte	0x04, 0x12
        /*0116*/ 	.short	(.L_47 - .L_46)
	.align		4
.L_46:
        /*0118*/ 	.word	index@(_Z21reduce_sum_shared_bitILi512EEvPfS0_x)
        /*011c*/ 	.word	0x00000000


	//----- nvinfo : EIATTR_MIN_STACK_SIZE
	.align		4
.L_47:
        /*0120*/ 	.byte	0x04, 0x12
        /*0122*/ 	.short	(.L_49 - .L_48)
	.align		4
.L_48:
        /*0124*/ 	.word	index@(_Z17reduce_sum_sharedILi512EEvPfS0_x)
        /*0128*/ 	.word	0x00000000


	//----- nvinfo : EIATTR_MIN_STACK_SIZE
	.align		4
.L_49:
        /*012c*/ 	.byte	0x04, 0x12
        /*012e*/ 	.short	(.L_51 - .L_50)
	.align		4
.L_50:
        /*0130*/ 	.word	index@(_Z17reduce_sum_normalPfS_x)
        /*0134*/ 	.word	0x00000000


	//----- nvinfo : EIATTR_MIN_STACK_SIZE
	.align		4
.L_51:
        /*0138*/ 	.byte	0x04, 0x12
        /*013a*/ 	.short	(.L_53 - .L_52)
	.align		4
.L_52:
        /*013c*/ 	.word	index@(_Z19reduce_sum_baselinePfS_x)
        /*0140*/ 	.word	0x00000000
.L_53:


//--------------------- .nv.compat                --------------------------
	.section	.nv.compat,"",@"SHT_CUDA_COMPAT_INFO"
	.align	4
        /*0000*/ 	.byte	0x02, 0x09, 0x00, 0x00, 0x02, 0x02, 0x01, 0x00, 0x02, 0x05, 0x05, 0x00, 0x03, 0x07, 0x01, 0x01
        /*0010*/ 	.byte	0x02, 0x03, 0x00, 0x00, 0x02, 0x06, 0x01, 0x00, 0x04, 0x0b, 0x08, 0x00, 0x09, 0x00, 0x00, 0x00
        /*0020*/ 	.byte	0x00, 0x00, 0x00, 0x00


//--------------------- .nv.info._Z36reduce_sum_shared_stride_warp_suffleILi256EEvPfS0_x --------------------------
	.section	.nv.info._Z36reduce_sum_shared_stride_warp_suffleILi256EEvPfS0_x,"",@"SHT_CUDA_INFO"
	.sectionflags	@""
	.align	4


	//----- nvinfo : EIATTR_CUDA_API_VERSION
	.align		4
        /*0000*/ 	.byte	0x04, 0x37
        /*0002*/ 	.short	(.L_55 - .L_54)
.L_54:
        /*0004*/ 	.word	0x00000082


	//----- nvinfo : EIATTR_KPARAM_INFO
	.align		4
.L_55:
        /*0008*/ 	.byte	0x04, 0x17
        /*000a*/ 	.short	(.L_57 - .L_56)
.L_56:
        /*000c*/ 	.word	0x00000000
        /*0010*/ 	.short	0x0002
        /*0012*/ 	.short	0x0010
        /*0014*/ 	.byte	0x00, 0xf0, 0x21, 0x00


	//----- nvinfo : EIATTR_KPARAM_INFO
	.align		4
.L_57:
        /*0018*/ 	.byte	0x04, 0x17
        /*001a*/ 	.short	(.L_59 - .L_58)
.L_58:
        /*001c*/ 	.word	0x00000000
        /*0020*/ 	.short	0x0001
        /*0022*/ 	.short	0x0008
        /*0024*/ 	.byte	0x00, 0xf5, 0x21, 0x00


	//----- nvinfo : EIATTR_KPARAM_INFO
	.align		4
.L_59:
        /*0028*/ 	.byte	0x04, 0x17
        /*002a*/ 	.short	(.L_61 - .L_60)
.L_60:
        /*002c*/ 	.word	0x00000000
        /*0030*/ 	.short	0x0000
        /*0032*/ 	.short	0x0000
        /*0034*/ 	.byte	0x00, 0xf5, 0x21, 0x00


	//----- nvinfo : EIATTR_SPARSE_MMA_MASK
	.align		4
.L_61:
        /*0038*/ 	.byte	0x03, 0x50
        /*003a*/ 	.short	0x0000


	//----- nvinfo : EIATTR_MAXREG_COUNT
	.align		4
        /*003c*/ 	.byte	0x03, 0x1b
        /*003e*/ 	.short	0x00ff


	//----- nvinfo : EIATTR_NUM_BARRIERS
	.align		4
        /*0040*/ 	.byte	0x02, 0x4c
        /*0042*/ 	.byte	0x01
	.zero		1


	//----- nvinfo : EIATTR_MERCURY_ISA_VERSION
	.align		4
        /*0044*/ 	.byte	0x03, 0x5f
        /*0046*/ 	.short	0x0101


	//----- nvinfo : EIATTR_COOP_GROUP_MASK_REGIDS
	.align		4
        /*0048*/ 	.byte	0x04, 0x29
        /*004a*/ 	.short	(.L_63 - .L_62)


	//   ....[0]....
.L_62:
        /*004c*/ 	.word	0xffffffff


	//   ....[1]....
        /*0050*/ 	.word	0xffffffff


	//   ....[2]....
        /*0054*/ 	.word	0xffffffff


	//   ....[3]....
        /*0058*/ 	.word	0xffffffff


	//   ....[4]....
        /*005c*/ 	.word	0xffffffff


	//   ....[5]....
        /*0060*/ 	.word	0xffffffff


	//   ....[6]....
        /*0064*/ 	.word	0xffffffff


	//   ....[7]....
        /*0068*/ 	.word	0xffffffff


	//   ....[8]....
        /*006c*/ 	.word	0xffffffff


	//   ....[9]....
        /*0070*/ 	.word	0xffffffff


	//----- nvinfo : EIATTR_COOP_GROUP_INSTR_OFFSETS
	.align		4
.L_63:
        /*0074*/ 	.byte	0x04, 0x28
        /*0076*/ 	.short	(.L_65 - .L_64)


	//   ....[0]....
.L_64:
        /*0078*/ 	.word	0x000001e0


	//   ....[1]....
        /*007c*/ 	.word	0x00000250


	//   ....[2]....
        /*0080*/ 	.word	0x00000280


	//   ....[3]....
        /*0084*/ 	.word	0x000002c0


	//   ....[4]....
        /*0088*/ 	.word	0x00000310


	//   ....[5]....
        /*008c*/ 	.word	0x000003b0


	//   ....[6]....
        /*0090*/ 	.word	0x000003d0


	//   ....[7]....
        /*0094*/ 	.word	0x000003f0


	//   ....[8]....
        /*0098*/ 	.word	0x00000410


	//   ....[9]....
        /*009c*/ 	.word	0x00000430


	//----- nvinfo : EIATTR_VRC_CTA_INIT_COUNT
	.align		4
.L_65:
        /*00a0*/ 	.byte	0x02, 0x4a
	.zero		1
	.zero		1


	//----- nvinfo : EIATTR_EXIT_INSTR_OFFSETS
	.align		4
        /*00a4*/ 	.byte	0x04, 0x1c
        /*00a6*/ 	.short	(.L_67 - .L_66)


	//   ....[0]....
.L_66:
        /*00a8*/ 	.word	0x00000380


	//   ....[1]....
        /*00ac*/ 	.word	0x00000440


	//   ....[2]....
        /*00b0*/ 	.word	0x000004a0


	//----- nvinfo : EIATTR_CRS_STACK_SIZE
	.align		4
.L_67:
        /*00b4*/ 	.byte	0x04, 0x1e
        /*00b6*/ 	.short	(.L_69 - .L_68)
.L_68:
        /*00b8*/ 	.word	0x00000000


	//----- nvinfo : EIATTR_CBANK_PARAM_SIZE
	.align		4
.L_69:
        /*00bc*/ 	.byte	0x03, 0x19
        /*00be*/ 	.short	0x0018


	//----- nvinfo : EIATTR_PARAM_CBANK
	.align		4
        /*00c0*/ 	.byte	0x04, 0x0a
        /*00c2*/ 	.short	(.L_71 - .L_70)
	.align		4
.L_70:
        /*00c4*/ 	.word	index@(.nv.constant0._Z36reduce_sum_shared_stride_warp_suffleILi256EEvPfS0_x)
        /*00c8*/ 	.short	0x0380
        /*00ca*/ 	.short	0x0018


	//----- nvinfo : EIATTR_SW_WAR
	.align		4
.L_71:
        /*00cc*/ 	.byte	0x04, 0x36
        /*00ce*/ 	.short	(.L_73 - .L_72)
.L_72:
        /*00d0*/ 	.word	0x00000008
.L_73:


//--------------------- .nv.info._Z34reduce_sum_shared_bc_stride_expandILi256EEvPfS0_x --------------------------
	.section	.nv.info._Z34reduce_sum_shared_bc_stride_expandILi256EEvPfS0_x,"",@"SHT_CUDA_INFO"
	.sectionflags	@""
	.align	4


	//----- nvinfo : EIATTR_CUDA_API_VERSION
	.align		4
        /*0000*/ 	.byte	0x04, 0x37
        /*0002*/ 	.short	(.L_75 - .L_74)
.L_74:
        /*0004*/ 	.word	0x00000082


	//----- nvinfo : EIATTR_KPARAM_INFO
	.align		4
.L_75:
        /*0008*/ 	.byte	0x04, 0x17
        /*000a*/ 	.short	(.L_77 - .L_76)
.L_76:
        /*000c*/ 	.word	0x00000000
        /*0010*/ 	.short	0x0002
        /*0012*/ 	.short	0x0010
        /*0014*/ 	.byte	0x00, 0xf0, 0x21, 0x00


	//----- nvinfo : EIATTR_KPARAM_INFO
	.align		4
.L_77:
        /*0018*/ 	.byte	0x04, 0x17
        /*001a*/ 	.short	(.L_79 - .L_78)
.L_78:
        /*001c*/ 	.word	0x00000000
        /*0020*/ 	.short	0x0001
        /*0022*/ 	.short	0x0008
        /*0024*/ 	.byte	0x00, 0xf5, 0x21, 0x00


	//----- nvinfo : EIATTR_KPARAM_INFO
	.align		4
.L_79:
        /*0028*/ 	.byte	0x04, 0x17
        /*002a*/ 	.short	(.L_81 - .L_80)
.L_80:
        /*002c*/ 	.word	0x00000000
        /*0030*/ 	.short	0x0000
        /*0032*/ 	.short	0x0000
        /*0034*/ 	.byte	0x00, 0xf5, 0x21, 0x00


	//----- nvinfo : EIATTR_SPARSE_MMA_MASK
	.align		4
.L_81:
        /*0038*/ 	.byte	0x03, 0x50
        /*003a*/ 	.short	0x0000


	//----- nvinfo : EIATTR_MAXREG_COUNT
	.align		4
        /*003c*/ 	.byte	0x03, 0x1b
        /*003e*/ 	.short	0x00ff


	//----- nvinfo : EIATTR_NUM_BARRIERS
	.align		4
        /*0040*/ 	.byte	0x02, 0x4c
        /*0042*/ 	.byte	0x01
	.zero		1


	//----- nvinfo : EIATTR_MERCURY_ISA_VERSION
	.align		4
        /*0044*/ 	.byte	0x03, 0x5f
        /*0046*/ 	.short	0x0101


	//----- nvinfo : EIATTR_COOP_GROUP_MASK_REGIDS
	.align		4
        /*0048*/ 	.byte	0x04, 0x29
        /*004a*/ 	.short	(.L_83 - .L_82)


	//   ....[0]....
.L_82:
        /*004c*/ 	.word	0xffffffff


	//   ....[1]....
        /*0050*/ 	.word	0xffffffff


	//   ....[2]....
        /*0054*/ 	.word	0xffffffff


	//   ....[3]....
        /*0058*/ 	.word	0xffffffff


	//   ....[4]....
        /*005c*/ 	.word	0xffffffff


	//   ....[5]....
        /*0060*/ 	.word	0xffffffff


	//----- nvinfo : EIATTR_COOP_GROUP_INSTR_OFFSETS
	.align		4
.L_83:
        /*0064*/ 	.byte	0x04, 0x28
        /*0066*/ 	.short	(.L_85 - .L_84)


	//   ....[0]....
.L_84:
        /*0068*/ 	.word	0x00000390


	//   ....[1]....
        /*006c*/ 	.word	0x000003e0


	//   ....[2]....
        /*0070*/ 	.word	0x00000430


	//   ....[3]....
        /*0074*/ 	.word	0x00000480


	//   ....[4]....
        /*0078*/ 	.word	0x000004d0


	//   ....[5]....
        /*007c*/ 	.word	0x00000520


	//----- nvinfo : EIATTR_VRC_CTA_INIT_COUNT
	.align		4
.L_85:
        /*0080*/ 	.byte	0x02, 0x4a
	.zero		1
	.zero		1


	//----- nvinfo : EIATTR_EXIT_INSTR_OFFSETS
	.align		4
        /*0084*/ 	.byte	0x04, 0x1c
        /*0086*/ 	.short	(.L_87 - .L_86)


	//   ....[0]....
.L_86:
        /*0088*/ 	.word	0x00000330


	//   ....[1]....
        /*008c*/ 	.word	0x00000530


	//   ....[2]....
        /*0090*/ 	.word	0x00000580


	//----- nvinfo : EIATTR_CRS_STACK_SIZE
	.align		4
.L_87:
        /*0094*/ 	.byte	0x04, 0x1e
        /*0096*/ 	.short	(.L_89 - .L_88)
.L_88:
        /*0098*/ 	.word	0x00000000


	//----- nvinfo : EIATTR_CBANK_PARAM_SIZE
	.align		4
.L_89:
        /*009c*/ 	.byte	0x03, 0x19
        /*009e*/ 	.short	0x0018


	//----- nvinfo : EIATTR_PARAM_CBANK
	.align		4
        /*00a0*/ 	.byte	0x04, 0x0a
        /*00a2*/ 	.short	(.L_91 - .L_90)
	.align		4
.L_90:
        /*00a4*/ 	.word	index@(.nv.constant0._Z34reduce_sum_shared_bc_stride_expandILi256EEvPfS0_x)
        /*00a8*/ 	.short	0x0380
        /*00aa*/ 	.short	0x0018


	//----- nvinfo : EIATTR_SW_WAR
	.align		4
.L_91:
        /*00ac*/ 	.byte	0x04, 0x36
        /*00ae*/ 	.short	(.L_93 - .L_92)
.L_92:
        /*00b0*/ 	.word	0x00000008
.L_93:


//--------------------- .nv.info._Z27reduce_sum_shared_bc_strideILi256EEvPfS0_x --------------------------
	.section	.nv.info._Z27reduce_sum_shared_bc_strideILi256EEvPfS0_x,"",@"SHT_CUDA_INFO"
	.sectionflags	@""
	.align	4


	//----- nvinfo : EIATTR_CUDA_API_VERSION
	.align		4
        /*0000*/ 	.byte	0x04, 0x37
        /*0002*/ 	.short	(.L_95 - .L_94)
.L_94:
        /*0004*/ 	.word	0x00000082


	//----- nvinfo : EIATTR_KPARAM_INFO
	.align		4
.L_95:
        /*0008*/ 	.byte	0x04, 0x17
        /*000a*/ 	.short	(.L_97 - .L_96)
.L_96:
        /*000c*/ 	.word	0x00000000
        /*0010*/ 	.short	0x0002
        /*0012*/ 	.short	0x0010
        /*0014*/ 	.byte	0x00, 0xf0, 0x21, 0x00


	//----- nvinfo : EIATTR_KPARAM_INFO
	.align		4
.L_97:
        /*0018*/ 	.byte	0x04, 0x17
        /*001a*/ 	.short	(.L_99 - .L_98)
.L_98:
        /*001c*/ 	.word	0x00000000
        /*0020*/ 	.short	0x0001
        /*0022*/ 	.short	0x0008
        /*0024*/ 	.byte	0x00, 0xf5, 0x21, 0x00


	//----- nvinfo : EIATTR_KPARAM_INFO
	.align		4
.L_99:
        /*0028*/ 	.byte	0x04, 0x17
        /*002a*/ 	.short	(.L_101 - .L_100)
.L_100:
        /*002c*/ 	.word	0x00000000
        /*0030*/ 	.short	0x0000
        /*0032*/ 	.short	0x0000
        /*0034*/ 	.byte	0x00, 0xf5, 0x21, 0x00


	//----- nvinfo : EIATTR_SPARSE_MMA_MASK
	.align		4
.L_101:
        /*0038*/ 	.byte	0x03, 0x50
        /*003a*/ 	.short	0x0000


	//----- nvinfo : EIATTR_MAXREG_COUNT
	.align		4
        /*003c*/ 	.byte	0x03, 0x1b
        /*003e*/ 	.short	0x00ff


	//----- nvinfo : EIATTR_NUM_BARRIERS
	.align		4
        /*0040*/ 	.byte	0x02, 0x4c
        /*0042*/ 	.byte	0x01
	.zero		1


	//----- nvinfo : EIATTR_MERCURY_ISA_VERSION
	.align		4
        /*0044*/ 	.byte	0x03, 0x5f
        /*0046*/ 	.short	0x0101


	//----- nvinfo : EIATTR_VRC_CTA_INIT_COUNT
	.align		4
        /*0048*/ 	.byte	0x02, 0x4a
	.zero		1
	.zero		1


	//----- nvinfo : EIATTR_EXIT_INSTR_OFFSETS
	.align		4
        /*004c*/ 	.byte	0x04, 0x1c
        /*004e*/ 	.short	(.L_103 - .L_102)


	//   ....[0]....
.L_102:
        /*0050*/ 	.word	0x00000560


	//   ....[1]....
        /*0054*/ 	.word	0x000005b0


	//----- nvinfo : EIATTR_CRS_STACK_SIZE
	.align		4
.L_103:
        /*0058*/ 	.byte	0x04, 0x1e
        /*005a*/ 	.short	(.L_105 - .L_104)
.L_104:
        /*005c*/ 	.word	0x00000000


	//----- nvinfo : EIATTR_CBANK_PARAM_SIZE
	.align		4
.L_105:
        /*0060*/ 	.byte	0x03, 0x19
        /*0062*/ 	.short	0x0018


	//----- nvinfo : EIATTR_PARAM_CBANK
	.align		4
        /*0064*/ 	.byte	0x04, 0x0a
        /*0066*/ 	.short	(.L_107 - .L_106)
	.align		4
.L_106:
        /*0068*/ 	.word	index@(.nv.constant0._Z27reduce_sum_shared_bc_strideILi256EEvPfS0_x)
        /*006c*/ 	.short	0x0380
        /*006e*/ 	.short	0x0018


	//----- nvinfo : EIATTR_SW_WAR
	.align		4
.L_107:
        /*0070*/ 	.byte	0x04, 0x36
        /*0072*/ 	.short	(.L_109 - .L_108)
.L_108:
        /*0074*/ 	.word	0x00000008
.L_109:


//--------------------- .nv.info._Z31reduce_sum_shared_bank_conflictILi512EEvPfS0_x --------------------------
	.section	.nv.info._Z31reduce_sum_shared_bank_conflictILi512EEvPfS0_x,"",@"SHT_CUDA_INFO"
	.sectionflags	@""
	.align	4


	//----- nvinfo : EIATTR_CUDA_API_VERSION
	.align		4
        /*0000*/ 	.byte	0x04, 0x37
        /*0002*/ 	.short	(.L_111 - .L_110)
.L_110:
        /*0004*/ 	.word	0x00000082


	//----- nvinfo : EIATTR_KPARAM_INFO
	.align		4
.L_111:
        /*0008*/ 	.byte	0x04, 0x17
        /*000a*/ 	.short	(.L_113 - .L_112)
.L_112:
        /*000c*/ 	.word	0x00000000
        /*0010*/ 	.short	0x0002
        /*0012*/ 	.short	0x0010
        /*0014*/ 	.byte	0x00, 0xf0, 0x21, 0x00


	//----- nvinfo : EIATTR_KPARAM_INFO
	.align		4
.L_113:
        /*0018*/ 	.byte	0x04, 0x17
        /*001a*/ 	.short	(.L_115 - .L_114)
.L_114:
        /*001c*/ 	.word	0x00000000
        /*0020*/ 	.short	0x0001
        /*0022*/ 	.short	0x0008
        /*0024*/ 	.byte	0x00, 0xf5, 0x21, 0x00


	//----- nvinfo : EIATTR_KPARAM_INFO
	.align		4
.L_115:
        /*0028*/ 	.byte	0x04, 0x17
        /*002a*/ 	.short	(.L_117 - .L_116)
.L_116:
        /*002c*/ 	.word	0x00000000
        /*0030*/ 	.short	0x0000
        /*0032*/ 	.short	0x0000
        /*0034*/ 	.byte	0x00, 0xf5, 0x21, 0x00


	//----- nvinfo : EIATTR_SPARSE_MMA_MASK
	.align		4
.L_117:
        /*0038*/ 	.byte	0x03, 0x50
        /*003a*/ 	.short	0x0000


	//----- nvinfo : EIATTR_MAXREG_COUNT
	.align		4
        /*003c*/ 	.byte	0x03, 0x1b
        /*003e*/ 	.short	0x00ff


	//----- nvinfo : EIATTR_NUM_BARRIERS
	.align		4
        /*0040*/ 	.byte	0x02, 0x4c
        /*0042*/ 	.byte	0x01
	.zero		1


	//----- nvinfo : EIATTR_MERCURY_ISA_VERSION
	.align		4
        /*0044*/ 	.byte	0x03, 0x5f
        /*0046*/ 	.short	0x0101


	//----- nvinfo : EIATTR_VRC_CTA_INIT_COUNT
	.align		4
        /*0048*/ 	.byte	0x02, 0x4a
	.zero		1
	.zero		1


	//----- nvinfo : EIATTR_EXIT_INSTR_OFFSETS
	.align		4
        /*004c*/ 	.byte	0x04, 0x1c
        /*004e*/ 	.short	(.L_119 - .L_118)


	//   ....[0]....
.L_118:
        /*0050*/ 	.word	0x00000440


	//   ....[1]....
        /*0054*/ 	.word	0x00000490


	//----- nvinfo : EIATTR_CBANK_PARAM_SIZE
	.align		4
.L_119:
        /*0058*/ 	.byte	0x03, 0x19
        /*005a*/ 	.short	0x0018


	//----- nvinfo : EIATTR_PARAM_CBANK
	.align		4
        /*005c*/ 	.byte	0x04, 0x0a
        /*005e*/ 	.short	(.L_121 - .L_120)
	.align		4
.L_120:
        /*0060*/ 	.word	index@(.nv.constant0._Z31reduce_sum_shared_bank_conflictILi512EEvPfS0_x)
        /*0064*/ 	.short	0x0380
        /*0066*/ 	.short	0x0018


	//----- nvinfo : EIATTR_SW_WAR
	.align		4
.L_121:
        /*0068*/ 	.byte	0x04, 0x36
        /*006a*/ 	.short	(.L_123 - .L_122)
.L_122:
        /*006c*/ 	.word	0x00000008
.L_123:


//--------------------- .nv.info._Z33reduce_sum_shared_wrap_divergenceILi512EEvPfS0_x --------------------------
	.section	.nv.info._Z33reduce_sum_shared_wrap_divergenceILi512EEvPfS0_x,"",@"SHT_CUDA_INFO"
	.sectionflags	@""
	.align	4


	//----- nvinfo : EIATTR_CUDA_API_VERSION
	.align		4
        /*0000*/ 	.byte	0x04, 0x37
        /*0002*/ 	.short	(.L_125 - .L_124)
.L_124:
        /*0004*/ 	.word	0x00000082


	//----- nvinfo : EIATTR_KPARAM_INFO
	.align		4
.L_125:
        /*0008*/ 	.byte	0x04, 0x17
        /*000a*/ 	.short	(.L_127 - .L_126)
.L_126:
        /*000c*/ 	.word	0x00000000
        /*0010*/ 	.short	0x0002
        /*0012*/ 	.short	0x0010
        /*0014*/ 	.byte	0x00, 0xf0, 0x21, 0x00


	//----- nvinfo : EIATTR_KPARAM_INFO
	.align		4
.L_127:
        /*0018*/ 	.byte	0x04, 0x17
        /*001a*/ 	.short	(.L_129 - .L_128)
.L_128:
        /*001c*/ 	.word	0x00000000
        /*0020*/ 	.short	0x0001
        /*0022*/ 	.short	0x0008
        /*0024*/ 	.byte	0x00, 0xf5, 0x21, 0x00


	//----- nvinfo : EIATTR_KPARAM_INFO
	.align		4
.L_129:
        /*0028*/ 	.byte	0x04, 0x17
        /*002a*/ 	.short	(.L_131 - .L_130)
.L_130:
        /*002c*/ 	.word	0x00000000
        /*0030*/ 	.short	0x0000
        /*0032*/ 	.short	0x0000
        /*0034*/ 	.byte	0x00, 0xf5, 0x21, 0x00


	//----- nvinfo : EIATTR_SPARSE_MMA_MASK
	.align		4
.L_131:
        /*0038*/ 	.byte	0x03, 0x50
        /*003a*/ 	.short	0x0000


	//----- nvinfo : EIATTR_MAXREG_COUNT
	.align		4
        /*003c*/ 	.byte	0x03, 0x1b
        /*003e*/ 	.short	0x00ff


	//----- nvinfo : EIATTR_NUM_BARRIERS
	.align		4
        /*0040*/ 	.byte	0x02, 0x4c
        /*0042*/ 	.byte	0x01
	.zero		1


	//----- nvinfo : EIATTR_MERCURY_ISA_VERSION
	.align		4
        /*0044*/ 	.byte	0x03, 0x5f
        /*0046*/ 	.short	0x0101


	//----- nvinfo : EIATTR_VRC_CTA_INIT_COUNT
	.align		4
        /*0048*/ 	.byte	0x02, 0x4a
	.zero		1
	.zero		1


	//----- nvinfo : EIATTR_EXIT_INSTR_OFFSETS
	.align		4
        /*004c*/ 	.byte	0x04, 0x1c
        /*004e*/ 	.short	(.L_133 - .L_132)


	//   ....[0]....
.L_132:
        /*0050*/ 	.word	0x000004c0


	//   ....[1]....
        /*0054*/ 	.word	0x00000510


	//----- nvinfo : EIATTR_CBANK_PARAM_SIZE
	.align		4
.L_133:
        /*0058*/ 	.byte	0x03, 0x19
        /*005a*/ 	.short	0x0018


	//----- nvinfo : EIATTR_PARAM_CBANK
	.align		4
        /*005c*/ 	.byte	0x04, 0x0a
        /*005e*/ 	.short	(.L_135 - .L_134)
	.align		4
.L_134:
        /*0060*/ 	.word	index@(.nv.constant0._Z33reduce_sum_shared_wrap_divergenceILi512EEvPfS0_x)
        /*0064*/ 	.short	0x0380
        /*0066*/ 	.short	0x0018


	//----- nvinfo : EIATTR_SW_WAR
	.align		4
.L_135:
        /*0068*/ 	.byte	0x04, 0x36
        /*006a*/ 	.short	(.L_137 - .L_136)
.L_136:
        /*006c*/ 	.word	0x00000008
.L_137:


//--------------------- .nv.info._Z21reduce_sum_shared_bitILi512EEvPfS0_x --------------------------
	.section	.nv.info._Z21reduce_sum_shared_bitILi512EEvPfS0_x,"",@"SHT_CUDA_INFO"
	.sectionflags	@""
	.align	4


	//----- nvinfo : EIATTR_CUDA_API_VERSION
	.align		4
        /*0000*/ 	.byte	0x04, 0x37
        /*0002*/ 	.short	(.L_139 - .L_138)
.L_138:
        /*0004*/ 	.word	0x00000082


	//----- nvinfo : EIATTR_KPARAM_INFO
	.align		4
.L_139:
        /*0008*/ 	.byte	0x04, 0x17
        /*000a*/ 	.short	(.L_141 - .L_140)
.L_140:
        /*000c*/ 	.word	0x00000000
        /*0010*/ 	.short	0x0002
        /*0012*/ 	.short	0x0010
        /*0014*/ 	.byte	0x00, 0xf0, 0x21, 0x00


	//----- nvinfo : EIATTR_KPARAM_INFO
	.align		4
.L_141:
        /*0018*/ 	.byte	0x04, 0x17
        /*001a*/ 	.short	(.L_143 - .L_142)
.L_142:
        /*001c*/ 	.word	0x00000000
        /*0020*/ 	.short	0x0001
        /*0022*/ 	.short	0x0008
        /*0024*/ 	.byte	0x00, 0xf5, 0x21, 0x00


	//----- nvinfo : EIATTR_KPARAM_INFO
	.align		4
.L_143:
        /*0028*/ 	.byte	0x04, 0x17
        /*002a*/ 	.short	(.L_145 - .L_144)
.L_144:
        /*002c*/ 	.word	0x00000000
        /*0030*/ 	.short	0x0000
        /*0032*/ 	.short	0x0000
        /*0034*/ 	.byte	0x00, 0xf5, 0x21, 0x00


	//----- nvinfo : EIATTR_SPARSE_MMA_MASK
	.align		4
.L_145:
        /*0038*/ 	.byte	0x03, 0x50
        /*003a*/ 	.short	0x0000


	//----- nvinfo : EIATTR_MAXREG_COUNT
	.align		4
        /*003c*/ 	.byte	0x03, 0x1b
        /*003e*/ 	.short	0x00ff


	//----- nvinfo : EIATTR_NUM_BARRIERS
	.align		4
        /*0040*/ 	.byte	0x02, 0x4c
        /*0042*/ 	.byte	0x01
	.zero		1


	//----- nvinfo : EIATTR_MERCURY_ISA_VERSION
	.align		4
        /*0044*/ 	.byte	0x03, 0x5f
        /*0046*/ 	.short	0x0101


	//----- nvinfo : EIATTR_VRC_CTA_INIT_COUNT
	.align		4
        /*0048*/ 	.byte	0x02, 0x4a
	.zero		1
	.zero		1


	//----- nvinfo : EIATTR_EXIT_INSTR_OFFSETS
	.align		4
        /*004c*/ 	.byte	0x04, 0x1c
        /*004e*/ 	.short	(.L_147 - .L_146)


	//   ....[0]....
.L_146:
        /*0050*/ 	.word	0x00000460


	//   ....[1]....
        /*0054*/ 	.word	0x000004b0


	//----- nvinfo : EIATTR_CBANK_PARAM_SIZE
	.align		4
.L_147:
        /*0058*/ 	.byte	0x03, 0x19
        /*005a*/ 	.short	0x0018


	//----- nvinfo : EIATTR_PARAM_CBANK
	.align		4
        /*005c*/ 	.byte	0x04, 0x0a
        /*005e*/ 	.short	(.L_149 - .L_148)
	.align		4
.L_148:
        /*0060*/ 	.word	index@(.nv.constant0._Z21reduce_sum_shared_bitILi512EEvPfS0_x)
        /*0064*/ 	.short	0x0380
        /*0066*/ 	.short	0x0018


	//----- nvinfo : EIATTR_SW_WAR
	.align		4
.L_149:
        /*0068*/ 	.byte	0x04, 0x36
        /*006a*/ 	.short	(.L_151 - .L_150)
.L_150:
        /*006c*/ 	.word	0x00000008
.L_151:


//--------------------- .nv.info._Z17reduce_sum_sharedILi512EEvPfS0_x --------------------------
	.section	.nv.info._Z17reduce_sum_sharedILi512EEvPfS0_x,"",@"SHT_CUDA_INFO"
	.sectionflags	@""
	.align	4


	//----- nvinfo : EIATTR_CUDA_API_VERSION
	.align		4
        /*0000*/ 	.byte	0x04, 0x37
        /*0002*/ 	.short	(.L_153 - .L_152)
.L_152:
        /*0004*/ 	.word	0x00000082


	//----- nvinfo : EIATTR_KPARAM_INFO
	.align		4
.L_153:
        /*0008*/ 	.byte	0x04, 0x17
        /*000a*/ 	.short	(.L_155 - .L_154)
.L_154:
        /*000c*/ 	.word	0x00000000
        /*0010*/ 	.short	0x0002
        /*0012*/ 	.short	0x0010
        /*0014*/ 	.byte	0x00, 0xf0, 0x21, 0x00


	//----- nvinfo : EIATTR_KPARAM_INFO
	.align		4
.L_155:
        /*0018*/ 	.byte	0x04, 0x17
        /*001a*/ 	.short	(.L_157 - .L_156)
.L_156:
        /*001c*/ 	.word	0x00000000
        /*0020*/ 	.short	0x0001
        /*0022*/ 	.short	0x0008
        /*0024*/ 	.byte	0x00, 0xf5, 0x21, 0x00


	//----- nvinfo : EIATTR_KPARAM_INFO
	.align		4
.L_157:
        /*0028*/ 	.byte	0x04, 0x17
        /*002a*/ 	.short	(.L_159 - .L_158)
.L_158:
        /*002c*/ 	.word	0x00000000
        /*0030*/ 	.short	0x0000
        /*0032*/ 	.short	0x0000
        /*0034*/ 	.byte	0x00, 0xf5, 0x21, 0x00


	//----- nvinfo : EIATTR_SPARSE_MMA_MASK
	.align		4
.L_159:
        /*0038*/ 	.byte	0x03, 0x50
        /*003a*/ 	.short	0x0000


	//----- nvinfo : EIATTR_MAXREG_COUNT
	.align		4
        /*003c*/ 	.byte	0x03, 0x1b
        /*003e*/ 	.short	0x00ff


	//----- nvinfo : EIATTR_NUM_BARRIERS
	.align		4
        /*0040*/ 	.byte	0x02, 0x4c
        /*0042*/ 	.byte	0x01
	.zero		1


	//----- nvinfo : EIATTR_MERCURY_ISA_VERSION
	.align		4
        /*0044*/ 	.byte	0x03, 0x5f
        /*0046*/ 	.short	0x0101


	//----- nvinfo : EIATTR_VRC_CTA_INIT_COUNT
	.align		4
        /*0048*/ 	.byte	0x02, 0x4a
	.zero		1
	.zero		1


	//----- nvinfo : EIATTR_EXIT_INSTR_OFFSETS
	.align		4
        /*004c*/ 	.byte	0x04, 0x1c
        /*004e*/ 	.short	(.L_161 - .L_160)


	//   ....[0]....
.L_160:
        /*0050*/ 	.word	0x00000460


	//   ....[1]....
        /*0054*/ 	.word	0x000004b0


	//----- nvinfo : EIATTR_CBANK_PARAM_SIZE
	.align		4
.L_161:
        /*0058*/ 	.byte	0x03, 0x19
        /*005a*/ 	.short	0x0018


	//----- nvinfo : EIATTR_PARAM_CBANK
	.align		4
        /*005c*/ 	.byte	0x04, 0x0a
        /*005e*/ 	.short	(.L_163 - .L_162)
	.align		4
.L_162:
        /*0060*/ 	.word	index@(.nv.constant0._Z17reduce_sum_sharedILi512EEvPfS0_x)
        /*0064*/ 	.short	0x0380
        /*0066*/ 	.short	0x0018


	//----- nvinfo : EIATTR_SW_WAR
	.align		4
.L_163:
        /*0068*/ 	.byte	0x04, 0x36
        /*006a*/ 	.short	(.L_165 - .L_164)
.L_164:
        /*006c*/ 	.word	0x00000008
.L_165:


//--------------------- .nv.info._Z17reduce_sum_normalPfS_x --------------------------
	.section	.nv.info._Z17reduce_sum_normalPfS_x,"",@"SHT_CUDA_INFO"
	.sectionflags	@""
	.align	4


	//----- nvinfo : EIATTR_CUDA_API_VERSION
	.align		4
        /*0000*/ 	.byte	0x04, 0x37
        /*0002*/ 	.short	(.L_167 - .L_166)
.L_166:
        /*0004*/ 	.word	0x00000082


	//----- nvinfo : EIATTR_KPARAM_INFO
	.align		4
.L_167:
        /*0008*/ 	.byte	0x04, 0x17
        /*000a*/ 	.short	(.L_169 - .L_168)
.L_168:
        /*000c*/ 	.word	0x00000000
        /*0010*/ 	.short	0x0002
        /*0012*/ 	.short	0x0010
        /*0014*/ 	.byte	0x00, 0xf0, 0x21, 0x00


	//----- nvinfo : EIATTR_KPARAM_INFO
	.align		4
.L_169:
        /*0018*/ 	.byte	0x04, 0x17
        /*001a*/ 	.short	(.L_171 - .L_170)
.L_170:
        /*001c*/ 	.word	0x00000000
        /*0020*/ 	.short	0x0001
        /*0022*/ 	.short	0x0008
        /*0024*/ 	.byte	0x00, 0xf5, 0x21, 0x00


	//----- nvinfo : EIATTR_KPARAM_INFO
	.align		4
.L_171:
        /*0028*/ 	.byte	0x04, 0x17
        /*002a*/ 	.short	(.L_173 - .L_172)
.L_172:
        /*002c*/ 	.word	0x00000000
        /*0030*/ 	.short	0x0000
        /*0032*/ 	.short	0x0000
        /*0034*/ 	.byte	0x00, 0xf5, 0x21, 0x00


	//----- nvinfo : EIATTR_SPARSE_MMA_MASK
	.align		4
.L_173:
        /*0038*/ 	.byte	0x03, 0x50
        /*003a*/ 	.short	0x0000


	//----- nvinfo : EIATTR_MAXREG_COUNT
	.align		4
        /*003c*/ 	.byte	0x03, 0x1b
        /*003e*/ 	.short	0x00ff


	//----- nvinfo : EIATTR_NUM_BARRIERS
	.align		4
        /*0040*/ 	.byte	0x02, 0x4c
        /*0042*/ 	.byte	0x01
	.zero		1


	//----- nvinfo : EIATTR_MERCURY_ISA_VERSION
	.align		4
        /*0044*/ 	.byte	0x03, 0x5f
        /*0046*/ 	.short	0x0101


	//----- nvinfo : EIATTR_VRC_CTA_INIT_COUNT
	.align		4
        /*0048*/ 	.byte	0x02, 0x4a
	.zero		1
	.zero		1


	//----- nvinfo : EIATTR_EXIT_INSTR_OFFSETS
	.align		4
        /*004c*/ 	.byte	0x04, 0x1c
        /*004e*/ 	.short	(.L_175 - .L_174)


	//   ....[0]....
.L_174:
        /*0050*/ 	.word	0x000001b0


	//   ....[1]....
        /*0054*/ 	.word	0x00000200


	//----- nvinfo : EIATTR_CRS_STACK_SIZE
	.align		4
.L_175:
        /*0058*/ 	.byte	0x04, 0x1e
        /*005a*/ 	.short	(.L_177 - .L_176)
.L_176:
        /*005c*/ 	.word	0x00000000


	//----- nvinfo : EIATTR_CBANK_PARAM_SIZE
	.align		4
.L_177:
        /*0060*/ 	.byte	0x03, 0x19
        /*0062*/ 	.short	0x0018


	//----- nvinfo : EIATTR_PARAM_CBANK
	.align		4
        /*0064*/ 	.byte	0x04, 0x0a
        /*0066*/ 	.short	(.L_179 - .L_178)
	.align		4
.L_178:
        /*0068*/ 	.word	index@(.nv.constant0._Z17reduce_sum_normalPfS_x)
        /*006c*/ 	.short	0x0380
        /*006e*/ 	.short	0x0018


	//----- nvinfo : EIATTR_SW_WAR
	.align		4
.L_179:
        /*0070*/ 	.byte	0x04, 0x36
        /*0072*/ 	.short	(.L_181 - .L_180)
.L_180:
        /*0074*/ 	.word	0x00000008
.L_181:


//--------------------- .nv.info._Z19reduce_sum_baselinePfS_x --------------------------
	.section	.nv.info._Z19reduce_sum_baselinePfS_x,"",@"SHT_CUDA_INFO"
	.sectionflags	@""
	.align	4


	//----- nvinfo : EIATTR_CUDA_API_VERSION
	.align		4
        /*0000*/ 	.byte	0x04, 0x37
        /*0002*/ 	.short	(.L_183 - .L_182)
.L_182:
        /*0004*/ 	.word	0x00000082


	//----- nvinfo : EIATTR_KPARAM_INFO
	.align		4
.L_183:
        /*0008*/ 	.byte	0x04, 0x17
        /*000a*/ 	.short	(.L_185 - .L_184)
.L_184:
        /*000c*/ 	.word	0x00000000
        /*0010*/ 	.short	0x0002
        /*0012*/ 	.short	0x0010
        /*0014*/ 	.byte	0x00, 0xf0, 0x21, 0x00


	//----- nvinfo : EIATTR_KPARAM_INFO
	.align		4
.L_185:
        /*0018*/ 	.byte	0x04, 0x17
        /*001a*/ 	.short	(.L_187 - .L_186)
.L_186:
        /*001c*/ 	.word	0x00000000
        /*0020*/ 	.short	0x0001
        /*0022*/ 	.short	0x0008
        /*0024*/ 	.byte	0x00, 0xf5, 0x21, 0x00


	//----- nvinfo : EIATTR_KPARAM_INFO
	.align		4
.L_187:
        /*0028*/ 	.byte	0x04, 0x17
        /*002a*/ 	.short	(.L_189 - .L_188)
.L_188:
        /*002c*/ 	.word	0x00000000
        /*0030*/ 	.short	0x0000
        /*0032*/ 	.short	0x0000
        /*0034*/ 	.byte	0x00, 0xf5, 0x21, 0x00


	//----- nvinfo : EIATTR_SPARSE_MMA_MASK
	.align		4
.L_189:
        /*0038*/ 	.byte	0x03, 0x50
        /*003a*/ 	.short	0x0000


	//----- nvinfo : EIATTR_MAXREG_COUNT
	.align		4
        /*003c*/ 	.byte	0x03, 0x1b
        /*003e*/ 	.short	0x00ff


	//----- nvinfo : EIATTR_MERCURY_ISA_VERSION
	.align		4
        /*0040*/ 	.byte	0x03, 0x5f
        /*0042*/ 	.short	0x0101


	//----- nvinfo : EIATTR_VRC_CTA_INIT_COUNT
	.align		4
        /*0044*/ 	.byte	0x02, 0x4a
	.zero		1
	.zero		1


	//----- nvinfo : EIATTR_EXIT_INSTR_OFFSETS
	.align		4
        /*0048*/ 	.byte	0x04, 0x1c
        /*004a*/ 	.short	(.L_191 - .L_190)


	//   ....[0]....
.L_190:
        /*004c*/ 	.word	0x00001160


	//----- nvinfo : EIATTR_CBANK_PARAM_SIZE
	.align		4
.L_191:
        /*0050*/ 	.byte	0x03, 0x19
        /*0052*/ 	.short	0x0018


	//----- nvinfo : EIATTR_PARAM_CBANK
	.align		4
        /*0054*/ 	.byte	0x04, 0x0a
        /*0056*/ 	.short	(.L_193 - .L_192)
	.align		4
.L_192:
        /*0058*/ 	.word	index@(.nv.constant0._Z19reduce_sum_baselinePfS_x)
        /*005c*/ 	.short	0x0380
        /*005e*/ 	.short	0x0018


	//----- nvinfo : EIATTR_SW_WAR
	.align		4
.L_193:
        /*0060*/ 	.byte	0x04, 0x36
        /*0062*/ 	.short	(.L_195 - .L_194)
.L_194:
        /*0064*/ 	.word	0x00000008
.L_195:


//--------------------- .nv.callgraph             --------------------------
	.section	.nv.callgraph,"",@"SHT_CUDA_CALLGRAPH"
	.align	4
	.sectionentsize	8
	.align		4
        /*0000*/ 	.word	0x00000000
	.align		4
        /*0004*/ 	.word	0xffffffff
	.align		4
        /*0008*/ 	.word	0x00000000
	.align		4
        /*000c*/ 	.word	0xfffffffe
	.align		4
        /*0010*/ 	.word	0x00000000
	.align		4
        /*0014*/ 	.word	0xfffffffd
	.align		4
        /*0018*/ 	.word	0x00000000
	.align		4
        /*001c*/ 	.word	0xfffffffc


//--------------------- .text._Z36reduce_sum_shared_stride_warp_suffleILi256EEvPfS0_x --------------------------
	.section	.text._Z36reduce_sum_shared_stride_warp_suffleILi256EEvPfS0_x,"ax",@progbits
	.align	128
        .global         _Z36reduce_sum_shared_stride_warp_suffleILi256EEvPfS0_x
        .type           _Z36reduce_sum_shared_stride_warp_suffleILi256EEvPfS0_x,@function
        .size           _Z36reduce_sum_shared_stride_warp_suffleILi256EEvPfS0_x,(.L_x_31 - _Z36reduce_sum_shared_stride_warp_suffleILi256EEvPfS0_x)
        .other          _Z36reduce_sum_shared_stride_warp_suffleILi256EEvPfS0_x,@"STO_CUDA_ENTRY STV_DEFAULT"
_Z36reduce_sum_shared_stride_warp_suffleILi256EEvPfS0_x:
.text._Z36reduce_sum_shared_stride_warp_suffleILi256EEvPfS0_x:
[----:B------:R-:W-:Y:S01]  /*0000*/  LDC R1, c[0x0][0x37c] ;  /* 0x0000df00ff017b82 */ /* 0x000fe20000000800 */
[----:B------:R-:W0:Y:S01]  /*0010*/  S2R R3, SR_TID.X ;  /* 0x0000000000037919 */ /* 0x000e220000002100 */
[----:B------:R-:W1:Y:S01]  /*0020*/  LDCU.64 UR6, c[0x0][0x390] ;  /* 0x00007200ff0677ac */ /* 0x000e620008000a00 */
[----:B------:R-:W-:Y:S01]  /*0030*/  BSSY.RECONVERGENT B0, `(.L_x_0) ;  /* 0x000001a000007945 */ /* 0x000fe20003800200 */
[----:B------:R-:W-:Y:S01]  /*0040*/  IMAD.MOV.U32 R6, RZ, RZ, RZ ;  /* 0x000000ffff067224 */ /* 0x000fe200078e00ff */
[----:B------:R-:W0:Y:S01]  /*0050*/  S2R R0, SR_CTAID.X ;  /* 0x0000000000007919 */ /* 0x000e220000002500 */
[----:B------:R-:W2:Y:S01]  /*0060*/  LDCU.64 UR4, c[0x0][0x358] ;  /* 0x00006b00ff0477ac */ /* 0x000ea20008000a00 */
[----:B------:R-:W3:Y:S01]  /*0070*/  LDCU.64 UR8, c[0x0][0x388] ;  /* 0x00007100ff0877ac */ /* 0x000ee20008000a00 */
[----:B0-----:R-:W-:-:S05]  /*0080*/  IMAD R2, R0, 0x100, R3 ;  /* 0x0000010000027824 */ /* 0x001fca00078e0203 */
[----:B-1----:R-:W-:Y:S02]  /*0090*/  ISETP.GE.U32.AND P0, PT, R2, UR6, PT ;  /* 0x0000000602007c0c */ /* 0x002fe4000bf06070 */
[----:B------:R-:W-:-:S04]  /*00a0*/  SHF.R.S32.HI R4, RZ, 0x1f, R2 ;  /* 0x0000001fff047819 */ /* 0x000fc80000011402 */
[----:B------:R-:W-:-:S13]  /*00b0*/  ISETP.GE.AND.EX P0, PT, R4, UR7, PT, P0 ;  /* 0x0000000704007c0c */ /* 0x000fda000bf06300 */
[----:B--23--:R-:W-:Y:S05]  /*00c0*/  @P0 BRA `(.L_x_1) ;  /* 0x0000000000400947 */ /* 0x00cfea0003800000 */
[----:B------:R-:W0:Y:S01]  /*00d0*/  LDC R9, c[0x0][0x370] ;  /* 0x0000dc00ff097b82 */ /* 0x000e220000000800 */
[----:B------:R-:W-:Y:S02]  /*00e0*/  IMAD.MOV.U32 R11, RZ, RZ, R4 ;  /* 0x000000ffff0b7224 */ /* 0x000fe400078e0004 */
[----:B------:R-:W-:Y:S02]  /*00f0*/  IMAD.MOV.U32 R8, RZ, RZ, R2 ;  /* 0x000000ffff087224 */ /* 0x000fe400078e0002 */
[----:B------:R-:W-:-:S07]  /*0100*/  IMAD.MOV.U32 R6, RZ, RZ, RZ ;  /* 0x000000ffff067224 */ /* 0x000fce00078e00ff */
.L_x_2:
[----:B------:R-:W-:-:S04]  /*0110*/  LEA R4, P0, R8, UR8, 0x2 ;  /* 0x0000000808047c11 */ /* 0x000fc8000f8010ff */
[----:B------:R-:W-:-:S05]  /*0120*/  LEA.HI.X R5, R8, UR9, R11, 0x2, P0 ;  /* 0x0000000908057c11 */ /* 0x000fca00080f140b */
[----:B--2---:R-:W2:Y:S01]  /*0130*/  LDG.E R4, desc[UR4][R4.64] ;  /* 0x0000000404047981 */ /* 0x004ea2000c1e1900 */
[----:B0-----:R-:W-:Y:S01]  /*0140*/  IMAD R8, R9, 0x100, R2 ;  /* 0x0000010009087824 */ /* 0x001fe200078e0202 */
[----:B-1----:R-:W-:-:S03]  /*0150*/  I2FP.F32.S32 R7, R6 ;  /* 0x0000000600077245 */ /* 0x002fc60000201400 */
[--C-:B------:R-:W-:Y:S01]  /*0160*/  IMAD.MOV.U32 R2, RZ, RZ, R8.reuse ;  /* 0x000000ffff027224 */ /* 0x100fe200078e0008 */
[----:B------:R-:W-:Y:S02]  /*0170*/  ISETP.GE.U32.AND P0, PT, R8, UR6, PT ;  /* 0x0000000608007c0c */ /* 0x000fe4000bf06070 */
[----:B------:R-:W-:-:S04]  /*0180*/  SHF.R.S32.HI R11, RZ, 0x1f, R8 ;  /* 0x0000001fff0b7819 */ /* 0x000fc80000011408 */
[----:B------:R-:W-:Y:S01]  /*0190*/  ISETP.GE.AND.EX P0, PT, R11, UR7, PT, P0 ;  /* 0x000000070b007c0c */ /* 0x000fe2000bf06300 */
[----:B--2---:R-:W-:-:S04]  /*01a0*/  FADD R7, R4, R7 ;  /* 0x0000000704077221 */ /* 0x004fc80000000000 */
[----:B------:R1:W2:Y:S08]  /*01b0*/  F2I.TRUNC.NTZ R6, R7 ;  /* 0x0000000700067305 */ /* 0x0002b0000020f100 */
[----:B------:R-:W-:Y:S05]  /*01c0*/  @!P0 BRA `(.L_x_2) ;  /* 0xfffffffc00d08947 */ /* 0x000fea000383ffff */
.L_x_1:
[----:B------:R-:W-:Y:S05]  /*01d0*/  BSYNC.RECONVERGENT B0 ;  /* 0x0000000000007941 */ /* 0x000fea0003800200 */
.L_x_0:
[----:B--2---:R-:W0:Y:S01]  /*01e0*/  SHFL.DOWN PT, R5, R6, 0x10, 0x1f ;  /* 0x0a001f0006057f89 */ /* 0x004e2200000e0000 */
[C---:B------:R-:W-:Y:S02]  /*01f0*/  LOP3.LUT P0, RZ, R3.reuse, 0x1f, RZ, 0xc0, !PT ;  /* 0x0000001f03ff7812 */ /* 0x040fe4000780c0ff */
[----:B------:R-:W-:-:S11]  /*0200*/  ISETP.GT.U32.AND P1, PT, R3, 0x7, PT ;  /* 0x000000070300780c */ /* 0x000fd60003f24070 */
[----:B------:R-:W2:Y:S02]  /*0210*/  @!P0 S2R R8, SR_CgaCtaId ;  /* 0x0000000000088919 */ /* 0x000ea40000008800 */
[----:B------:R-:W3:Y:S01]  /*0220*/  @!P1 S2R R11, SR_CgaCtaId ;  /* 0x00000000000b9919 */ /* 0x000ee20000008800 */
[----:B0-----:R-:W-:Y:S01]  /*0230*/  IMAD.IADD R5, R5, 0x1, R6 ;  /* 0x0000000105057824 */ /* 0x001fe200078e0206 */
[----:B------:R-:W-:-:S04]  /*0240*/  @!P1 MOV R6, 0x400 ;  /* 0x0000040000069802 */ /* 0x000fc80000000f00 */
[----:B------:R-:W0:Y:S02]  /*0250*/  SHFL.DOWN PT, R2, R5, 0x8, 0x1f ;  /* 0x09001f0005027f89 */ /* 0x000e2400000e0000 */
[----:B0-----:R-:W-:Y:S01]  /*0260*/  IMAD.IADD R2, R5, 0x1, R2 ;  /* 0x0000000105027824 */ /* 0x001fe200078e0202 */
[----:B------:R-:W-:-:S04]  /*0270*/  @!P0 MOV R5, 0x400 ;  /* 0x0000040000058802 */ /* 0x000fc80000000f00 */
[----:B-1----:R-:W0:Y:S02]  /*0280*/  SHFL.DOWN PT, R7, R2, 0x4, 0x1f ;  /* 0x08801f0002077f89 */ /* 0x002e2400000e0000 */
[----:B0-----:R-:W-:Y:S02]  /*0290*/  IADD3 R7, PT, PT, R2, R7, RZ ;  /* 0x0000000702077210 */ /* 0x001fe40007ffe0ff */
[----:B--2---:R-:W-:Y:S02]  /*02a0*/  @!P0 LEA R2, R8, R5, 0x18 ;  /* 0x0000000508028211 */ /* 0x004fe400078ec0ff */
[----:B---3--:R-:W-:Y:S01]  /*02b0*/  @!P1 LEA R8, R11, R6, 0x18 ;  /* 0x000000060b089211 */ /* 0x008fe200078ec0ff */
[----:B------:R-:W0:Y:S01]  /*02c0*/  SHFL.DOWN PT, R4, R7, 0x2, 0x1f ;  /* 0x08401f0007047f89 */ /* 0x000e2200000e0000 */
[----:B------:R-:W-:Y:S01]  /*02d0*/  @!P0 LEA.HI R5, R3, R2, RZ, 0x1d ;  /* 0x0000000203058211 */ /* 0x000fe200078fe8ff */
[----:B------:R-:W-:Y:S02]  /*02e0*/  IMAD.MOV.U32 R6, RZ, RZ, RZ ;  /* 0x000000ffff067224 */ /* 0x000fe400078e00ff */
[----:B0-----:R-:W-:-:S02]  /*02f0*/  IMAD.IADD R4, R7, 0x1, R4 ;  /* 0x0000000107047824 */ /* 0x001fc400078e0204 */
[----:B------:R-:W-:-:S03]  /*0300*/  @!P1 IMAD R7, R3, 0x4, R8 ;  /* 0x0000000403079824 */ /* 0x000fc600078e0208 */
[----:B------:R-:W0:Y:S02]  /*0310*/  SHFL.DOWN PT, R9, R4, 0x1, 0x1f ;  /* 0x08201f0004097f89 */ /* 0x000e2400000e0000 */
[----:B0-----:R-:W-:-:S05]  /*0320*/  IMAD.IADD R9, R4, 0x1, R9 ;  /* 0x0000000104097824 */ /* 0x001fca00078e0209 */
[----:B------:R-:W-:-:S05]  /*0330*/  @!P0 I2FP.F32.S32 R2, R9 ;  /* 0x0000000900028245 */ /* 0x000fca0000201400 */
[----:B------:R0:W-:Y:S01]  /*0340*/  @!P0 STS [R5], R2 ;  /* 0x0000000205008388 */ /* 0x0001e20000000800 */
[----:B------:R-:W-:Y:S01]  /*0350*/  BAR.SYNC.DEFER_BLOCKING 0x0 ;  /* 0x0000000000007b1d */ /* 0x000fe20000010000 */
[----:B------:R-:W-:-:S05]  /*0360*/  ISETP.GT.U32.AND P0, PT, R3, 0x1f, PT ;  /* 0x0000001f0300780c */ /* 0x000fca0003f04070 */
[----:B------:R0:W1:Y:S08]  /*0370*/  @!P1 LDS R6, [R7] ;  /* 0x0000000007069984 */ /* 0x0000700000000800 */
[----:B0-----:R-:W-:Y:S05]  /*0380*/  @P0 EXIT ;  /* 0x000000000000094d */ /* 0x001fea0003800000 */
[----:B-1----:R-:W0:Y:S01]  /*0390*/  F2I.TRUNC.NTZ R6, R6 ;  /* 0x0000000600067305 */ /* 0x002e22000020f100 */
[----:B------:R-:W-:Y:S01]  /*03a0*/  ISETP.NE.AND P0, PT, R3, RZ, PT ;  /* 0x000000ff0300720c */ /* 0x000fe20003f05270 */
[----:B0-----:R-:W0:Y:S02]  /*03b0*/  SHFL.DOWN PT, R5, R6, 0x10, 0x1f ;  /* 0x0a001f0006057f89 */ /* 0x001e2400000e0000 */
[----:B0-----:R-:W-:-:S05]  /*03c0*/  IMAD.IADD R5, R6, 0x1, R5 ;  /* 0x0000000106057824 */ /* 0x001fca00078e0205 */
[----:B------:R-:W0:Y:S02]  /*03d0*/  SHFL.DOWN PT, R2, R5, 0x8, 0x1f ;  /* 0x09001f0005027f89 */ /* 0x000e2400000e0000 */
[----:B0-----:R-:W-:-:S05]  /*03e0*/  IADD3 R2, PT, PT, R5, R2, RZ ;  /* 0x0000000205027210 */ /* 0x001fca0007ffe0ff */
[----:B------:R-:W0:Y:S02]  /*03f0*/  SHFL.DOWN PT, R7, R2, 0x4, 0x1f ;  /* 0x08801f0002077f89 */ /* 0x000e2400000e0000 */
[----:B0-----:R-:W-:-:S05]  /*0400*/  IMAD.IADD R7, R2, 0x1, R7 ;  /* 0x0000000102077824 */ /* 0x001fca00078e0207 */
[----:B------:R-:W0:Y:S02]  /*0410*/  SHFL.DOWN PT, R4, R7, 0x2, 0x1f ;  /* 0x08401f0007047f89 */ /* 0x000e2400000e0000 */
[----:B0-----:R-:W-:-:S05]  /*0420*/  IMAD.IADD R4, R7, 0x1, R4 ;  /* 0x0000000107047824 */ /* 0x001fca00078e0204 */
[----:B------:R0:W1:Y:S01]  /*0430*/  SHFL.DOWN PT, R9, R4, 0x1, 0x1f ;  /* 0x08201f0004097f89 */ /* 0x00006200000e0000 */
[----:B------:R-:W-:Y:S05]  /*0440*/  @P0 EXIT ;  /* 0x000000000000094d */ /* 0x000fea0003800000 */
[----:B------:R-:W2:Y:S01]  /*0450*/  LDC.64 R2, c[0x0][0x380] ;  /* 0x0000e000ff027b82 */ /* 0x000ea20000000a00 */
[----:B-1----:R-:W-:-:S05]  /*0460*/  IMAD.IADD R5, R4, 0x1, R9 ;  /* 0x0000000104057824 */ /* 0x002fca00078e0209 */
[----:B------:R-:W-:Y:S01]  /*0470*/  I2FP.F32.S32 R5, R5 ;  /* 0x0000000500057245 */ /* 0x000fe20000201400 */
[----:B--2---:R-:W-:-:S05]  /*0480*/  IMAD.WIDE.U32 R2, R0, 0x4, R2 ;  /* 0x0000000400027825 */ /* 0x004fca00078e0002 */
[----:B------:R-:W-:Y:S01]  /*0490*/  STG.E desc[UR4][R2.64], R5 ;  /* 0x0000000502007986 */ /* 0x000fe2000c101904 */
[----:B------:R-:W-:Y:S05]  /*04a0*/  EXIT ;  /* 0x000000000000794d */ /* 0x000fea0003800000 */
.L_x_3:
[----:B------:R-:W-:-:S00]  /*04b0*/  BRA `(.L_x_3) ;  /* 0xfffffffc00fc7947 */ /* 0x000fc0000383ffff */
[----:B------:R-:W-:-:S00]  /*04c0*/  NOP ;  /* 0x0000000000007918 */ /* 0x000fc00000000000 */
        /* <DEDUP_REMOVED lines=11> */
.L_x_31:


//--------------------- .text._Z34reduce_sum_shared_bc_stride_expandILi256EEvPfS0_x --------------------------
	.section	.text._Z34reduce_sum_shared_bc_stride_expandILi256EEvPfS0_x,"ax",@progbits
	.align	128
        .global         _Z34reduce_sum_shared_bc_stride_expandILi256EEvPfS0_x
        .type           _Z34reduce_sum_shared_bc_stride_expandILi256EEvPfS0_x,@function
        .size           _Z34reduce_sum_shared_bc_stride_expandILi256EEvPfS0_x,(.L_x_32 - _Z34reduce_sum_shared_bc_stride_expandILi256EEvPfS0_x)
        .other          _Z34reduce_sum_shared_bc_stride_expandILi256EEvPfS0_x,@"STO_CUDA_ENTRY STV_DEFAULT"
_Z34reduce_sum_shared_bc_stride_expandILi256EEvPfS0_x:
.text._Z34reduce_sum_shared_bc_stride_expandILi256EEvPfS0_x:
        /* <DEDUP_REMOVED lines=14> */
[----:B------:R-:W-:Y:S01]  /*00e0*/  HFMA2 R6, -RZ, RZ, 0, 0 ;  /* 0x00000000ff067431 */ /* 0x000fe200000001ff */
[----:B------:R-:W-:Y:S01]  /*00f0*/  BSSY.RECONVERGENT B1, `(.L_x_6) ;  /* 0x000000e000017945 */ /* 0x000fe20003800200 */
[----:B------:R-:W-:-:S07]  /*0100*/  IMAD.MOV.U32 R8, RZ, RZ, R2 ;  /* 0x000000ffff087224 */ /* 0x000fce00078e0002 */
.L_x_7:
[----:B------:R-:W-:-:S04]  /*0110*/  LEA R4, P0, R8, UR10, 0x2 ;  /* 0x0000000a08047c11 */ /* 0x000fc8000f8010ff */
[----:B------:R-:W-:-:S05]  /*0120*/  LEA.HI.X R5, R8, UR11, R5, 0x2, P0 ;  /* 0x0000000b08057c11 */ /* 0x000fca00080f1405 */
[----:B-12---:R1:W2:Y:S01]  /*0130*/  LDG.E R4, desc[UR6][R4.64] ;  /* 0x0000000604047981 */ /* 0x0062a2000c1e1900 */
[----:B0-----:R-:W-:Y:S01]  /*0140*/  IMAD R8, R9, 0x100, R2 ;  /* 0x0000010009087824 */ /* 0x001fe200078e0202 */
[----:B------:R-:W-:-:S04]  /*0150*/  I2FP.F32.S32 R7, R6 ;  /* 0x0000000600077245 */ /* 0x000fc80000201400 */
[----:B------:R-:W-:Y:S02]  /*0160*/  ISETP.GE.U32.AND P0, PT, R8, UR8, PT ;  /* 0x0000000808007c0c */ /* 0x000fe4000bf06070 */
[----:B------:R-:W-:Y:S02]  /*0170*/  MOV R2, R8 ;  /* 0x0000000800027202 */ /* 0x000fe40000000f00 */
[----:B-1----:R-:W-:-:S04]  /*0180*/  SHF.R.S32.HI R5, RZ, 0x1f, R8 ;  /* 0x0000001fff057819 */ /* 0x002fc80000011408 */
[----:B------:R-:W-:Y:S01]  /*0190*/  ISETP.GE.AND.EX P0, PT, R5, UR9, PT, P0 ;  /* 0x0000000905007c0c */ /* 0x000fe2000bf06300 */
[----:B--2---:R-:W-:-:S04]  /*01a0*/  FADD R7, R4, R7 ;  /* 0x0000000704077221 */ /* 0x004fc80000000000 */
[----:B------:R1:W2:Y:S08]  /*01b0*/  F2I.TRUNC.NTZ R6, R7 ;  /* 0x0000000700067305 */ /* 0x0002b0000020f100 */
[----:B------:R-:W-:Y:S05]  /*01c0*/  @!P0 BRA `(.L_x_7) ;  /* 0xfffffffc00d08947 */ /* 0x000fea000383ffff */
[----:B------:R-:W-:Y:S05]  /*01d0*/  BSYNC.RECONVERGENT B1 ;  /* 0x0000000000017941 */ /* 0x000fea0003800200 */
.L_x_6:
[----:B--2---:R-:W-:-:S07]  /*01e0*/  I2FP.F32.S32 R4, R6 ;  /* 0x0000000600047245 */ /* 0x004fce0000201400 */
.L_x_5:
[----:B------:R-:W-:Y:S05]  /*01f0*/  BSYNC.RECONVERGENT B0 ;  /* 0x0000000000007941 */ /* 0x000fea0003800200 */
.L_x_4:
[----:B------:R-:W0:Y:S01]  /*0200*/  S2UR UR5, SR_CgaCtaId ;  /* 0x00000000000579c3 */ /* 0x000e220000008800 */
[----:B------:R-:W-:Y:S01]  /*0210*/  UMOV UR4, 0x400 ;  /* 0x0000040000047882 */ /* 0x000fe20000000000 */
[C---:B------:R-:W-:Y:S02]  /*0220*/  ISETP.GT.U32.AND P1, PT, R3.reuse, 0x7f, PT ;  /* 0x0000007f0300780c */ /* 0x040fe40003f24070 */
[----:B------:R-:W-:Y:S01]  /*0230*/  ISETP.GT.U32.AND P0, PT, R3, 0x3f, PT ;  /* 0x0000003f0300780c */ /* 0x000fe20003f04070 */
[----:B0-----:R-:W-:-:S06]  /*0240*/  ULEA UR4, UR5, UR4, 0x18 ;  /* 0x0000000405047291 */ /* 0x001fcc000f8ec0ff */
[----:B------:R-:W-:-:S05]  /*0250*/  LEA R5, R3, UR4, 0x2 ;  /* 0x0000000403057c11 */ /* 0x000fca000f8e10ff */
[----:B------:R-:W-:Y:S01]  /*0260*/  STS [R5], R4 ;  /* 0x0000000405007388 */ /* 0x000fe20000000800 */
[----:B------:R-:W-:Y:S06]  /*0270*/  BAR.SYNC.DEFER_BLOCKING 0x0 ;  /* 0x0000000000007b1d */ /* 0x000fec0000010000 */
[----:B------:R-:W-:Y:S04]  /*0280*/  @!P1 LDS R2, [R5+0x200] ;  /* 0x0002000005029984 */ /* 0x000fe80000000800 */
[----:B-1----:R-:W0:Y:S02]  /*0290*/  @!P1 LDS R7, [R5] ;  /* 0x0000000005079984 */ /* 0x002e240000000800 */
[----:B0-----:R-:W-:-:S05]  /*02a0*/  @!P1 FADD R2, R2, R7 ;  /* 0x0000000702029221 */ /* 0x001fca0000000000 */
[----:B------:R-:W-:Y:S01]  /*02b0*/  @!P1 STS [R5], R2 ;  /* 0x0000000205009388 */ /* 0x000fe20000000800 */
[----:B------:R-:W-:Y:S01]  /*02c0*/  BAR.SYNC.DEFER_BLOCKING 0x0 ;  /* 0x0000000000007b1d */ /* 0x000fe20000010000 */
[----:B------:R-:W-:-:S05]  /*02d0*/  ISETP.GT.U32.AND P1, PT, R3, 0x1f, PT ;  /* 0x0000001f0300780c */ /* 0x000fca0003f24070 */
[----:B------:R-:W-:Y:S04]  /*02e0*/  @!P0 LDS R6, [R5+0x100] ;  /* 0x0001000005068984 */ /* 0x000fe80000000800 */
[----:B------:R-:W0:Y:S02]  /*02f0*/  @!P0 LDS R7, [R5] ;  /* 0x0000000005078984 */ /* 0x000e240000000800 */
[----:B0-----:R-:W-:-:S05]  /*0300*/  @!P0 FADD R6, R6, R7 ;  /* 0x0000000706068221 */ /* 0x001fca0000000000 */
[----:B------:R0:W-:Y:S01]  /*0310*/  @!P0 STS [R5], R6 ;  /* 0x0000000605008388 */ /* 0x0001e20000000800 */
[----:B------:R-:W-:Y:S06]  /*0320*/  BAR.SYNC.DEFER_BLOCKING 0x0 ;  /* 0x0000000000007b1d */ /* 0x000fec0000010000 */
[----:B------:R-:W-:Y:S05]  /*0330*/  @P1 EXIT ;  /* 0x000000000000194d */ /* 0x000fea0003800000 */
[----:B------:R-:W-:Y:S01]  /*0340*/  LDS R2, [R5+0x80] ;  /* 0x0000800005027984 */ /* 0x000fe20000000800 */
[----:B------:R-:W-:-:S03]  /*0350*/  ISETP.NE.AND P0, PT, R3, RZ, PT ;  /* 0x000000ff0300720c */ /* 0x000fc60003f05270 */
[----:B------:R-:W1:Y:S02]  /*0360*/  LDS R7, [R5] ;  /* 0x0000000005077984 */ /* 0x000e640000000800 */
[----:B-1----:R-:W-:-:S05]  /*0370*/  FADD R2, R2, R7 ;  /* 0x0000000702027221 */ /* 0x002fca0000000000 */
[----:B------:R-:W-:Y:S01]  /*0380*/  STS [R5], R2 ;  /* 0x0000000205007388 */ /* 0x000fe20000000800 */
[----:B------:R-:W-:-:S03]  /*0390*/  NOP ;  /* 0x0000000000007918 */ /* 0x000fc60000000000 */
[----:B------:R-:W-:Y:S04]  /*03a0*/  LDS R4, [R5+0x40] ;  /* 0x0000400005047984 */ /* 0x000fe80000000800 */
[----:B------:R-:W1:Y:S02]  /*03b0*/  LDS R7, [R5] ;  /* 0x0000000005077984 */ /* 0x000e640000000800 */
[----:B-1----:R-:W-:-:S05]  /*03c0*/  FADD R4, R4, R7 ;  /* 0x0000000704047221 */ /* 0x002fca0000000000 */
[----:B------:R-:W-:Y:S01]  /*03d0*/  STS [R5], R4 ;  /* 0x0000000405007388 */ /* 0x000fe20000000800 */
[----:B------:R-:W-:-:S03]  /*03e0*/  NOP ;  /* 0x0000000000007918 */ /* 0x000fc60000000000 */
[----:B0-----:R-:W-:Y:S04]  /*03f0*/  LDS R6, [R5+0x20] ;  /* 0x0000200005067984 */ /* 0x001fe80000000800 */
[----:B------:R-:W0:Y:S02]  /*0400*/  LDS R7, [R5] ;  /* 0x0000000005077984 */ /* 0x000e240000000800 */
[----:B0-----:R-:W-:-:S05]  /*0410*/  FADD R6, R6, R7 ;  /* 0x0000000706067221 */ /* 0x001fca0000000000 */
[----:B------:R-:W-:Y:S01]  /*0420*/  STS [R5], R6 ;  /* 0x0000000605007388 */ /* 0x000fe20000000800 */
[----:B------:R-:W-:-:S03]  /*0430*/  NOP ;  /* 0x0000000000007918 */ /* 0x000fc60000000000 */
[----:B------:R-:W-:Y:S04]  /*0440*/  LDS R2, [R5+0x10] ;  /* 0x0000100005027984 */ /* 0x000fe80000000800 */
        /* <DEDUP_REMOVED lines=12> */
[----:B------:R0:W-:Y:S01]  /*0510*/  STS [R5], R6 ;  /* 0x0000000605007388 */ /* 0x0001e20000000800 */
[----:B------:R-:W-:Y:S01]  /*0520*/  NOP ;  /* 0x0000000000007918 */ /* 0x000fe20000000000 */
[----:B------:R-:W-:Y:S05]  /*0530*/  @P0 EXIT ;  /* 0x000000000000094d */ /* 0x000fea0003800000 */
[----:B0-----:R-:W0:Y:S01]  /*0540*/  LDS R5, [UR4] ;  /* 0x00000004ff057984 */ /* 0x001e220008000800 */
[----:B------:R-:W1:Y:S02]  /*0550*/  LDC.64 R2, c[0x0][0x380] ;  /* 0x0000e000ff027b82 */ /* 0x000e640000000a00 */
[----:B-1----:R-:W-:-:S05]  /*0560*/  IMAD.WIDE.U32 R2, R0, 0x4, R2 ;  /* 0x0000000400027825 */ /* 0x002fca00078e0002 */
[----:B0-----:R-:W-:Y:S01]  /*0570*/  STG.E desc[UR6][R2.64], R5 ;  /* 0x0000000502007986 */ /* 0x001fe2000c101906 */
[----:B------:R-:W-:Y:S05]  /*0580*/  EXIT ;  /* 0x000000000000794d */ /* 0x000fea0003800000 */
.L_x_8:
        /* <DEDUP_REMOVED lines=15> */
.L_x_32:


//--------------------- .text._Z27reduce_sum_shared_bc_strideILi256EEvPfS0_x --------------------------
	.section	.text._Z27reduce_sum_shared_bc_strideILi256EEvPfS0_x,"ax",@progbits
	.align	128
        .global         _Z27reduce_sum_shared_bc_strideILi256EEvPfS0_x
        .type           _Z27reduce_sum_shared_bc_strideILi256EEvPfS0_x,@function
        .size           _Z27reduce_sum_shared_bc_strideILi256EEvPfS0_x,(.L_x_33 - _Z27reduce_sum_shared_bc_strideILi256EEvPfS0_x)
        .other          _Z27reduce_sum_shared_bc_strideILi256EEvPfS0_x,@"STO_CUDA_ENTRY STV_DEFAULT"
_Z27reduce_sum_shared_bc_strideILi256EEvPfS0_x:
.text._Z27reduce_sum_shared_bc_strideILi256EEvPfS0_x:
        /* <DEDUP_REMOVED lines=14> */
[----:B------:R-:W-:Y:S01]  /*00e0*/  BSSY.RECONVERGENT B1, `(.L_x_11) ;  /* 0x000000f000017945 */ /* 0x000fe20003800200 */
[----:B------:R-:W-:Y:S02]  /*00f0*/  IMAD.MOV.U32 R8, RZ, RZ, R2 ;  /* 0x000000ffff087224 */ /* 0x000fe400078e0002 */
[----:B------:R-:W-:-:S07]  /*0100*/  IMAD.MOV.U32 R6, RZ, RZ, RZ ;  /* 0x000000ffff067224 */ /* 0x000fce00078e00ff */
.L_x_12:
[----:B------:R-:W-:-:S04]  /*0110*/  LEA R4, P0, R8, UR10, 0x2 ;  /* 0x0000000a08047c11 */ /* 0x000fc8000f8010ff */
[----:B------:R-:W-:-:S05]  /*0120*/  LEA.HI.X R5, R8, UR11, R5, 0x2, P0 ;  /* 0x0000000b08057c11 */ /* 0x000fca00080f1405 */
[----:B-12---:R1:W2:Y:S01]  /*0130*/  LDG.E R4, desc[UR6][R4.64] ;  /* 0x0000000604047981 */ /* 0x0062a2000c1e1900 */
[----:B0-----:R-:W-:Y:S01]  /*0140*/  IMAD R8, R9, 0x100, R2 ;  /* 0x0000010009087824 */ /* 0x001fe200078e0202 */
[----:B------:R-:W-:-:S03]  /*0150*/  I2FP.F32.S32 R7, R6 ;  /* 0x0000000600077245 */ /* 0x000fc60000201400 */
[--C-:B------:R-:W-:Y:S01]  /*0160*/  IMAD.MOV.U32 R2, RZ, RZ, R8.reuse ;  /* 0x000000ffff027224 */ /* 0x100fe200078e0008 */
[----:B------:R-:W-:Y:S02]  /*0170*/  ISETP.GE.U32.AND P0, PT, R8, UR8, PT ;  /* 0x0000000808007c0c */ /* 0x000fe4000bf06070 */
[----:B-1----:R-:W-:-:S04]  /*0180*/  SHF.R.S32.HI R5, RZ, 0x1f, R8 ;  /* 0x0000001fff057819 */ /* 0x002fc80000011408 */
[----:B------:R-:W-:Y:S01]  /*0190*/  ISETP.GE.AND.EX P0, PT, R5, UR9, PT, P0 ;  /* 0x0000000905007c0c */ /* 0x000fe2000bf06300 */
[----:B--2---:R-:W-:-:S04]  /*01a0*/  FADD R7, R4, R7 ;  /* 0x0000000704077221 */ /* 0x004fc80000000000 */
[----:B------:R1:W2:Y:S08]  /*01b0*/  F2I.TRUNC.NTZ R6, R7 ;  /* 0x0000000700067305 */ /* 0x0002b0000020f100 */
[----:B------:R-:W-:Y:S05]  /*01c0*/  @!P0 BRA `(.L_x_12) ;  /* 0xfffffffc00d08947 */ /* 0x000fea000383ffff */
[----:B------:R-:W-:Y:S05]  /*01d0*/  BSYNC.RECONVERGENT B1 ;  /* 0x0000000000017941 */ /* 0x000fea0003800200 */
.L_x_11:
[----:B--2---:R-:W-:-:S07]  /*01e0*/  I2FP.F32.S32 R4, R6 ;  /* 0x0000000600047245 */ /* 0x004fce0000201400 */
.L_x_10:
[----:B------:R-:W-:Y:S05]  /*01f0*/  BSYNC.RECONVERGENT B0 ;  /* 0x0000000000007941 */ /* 0x000fea0003800200 */
.L_x_9:
        /* <DEDUP_REMOVED lines=43> */
[----:B------:R-:W-:-:S05]  /*04b0*/  ISETP.NE.AND P0, PT, R3, RZ, PT ;  /* 0x000000ff0300720c */ /* 0x000fca0003f05270 */
[----:B------:R-:W-:Y:S04]  /*04c0*/  @!P1 LDS R2, [R5+0x8] ;  /* 0x0000080005029984 */ /* 0x000fe80000000800 */
[----:B------:R-:W0:Y:S02]  /*04d0*/  @!P1 LDS R7, [R5] ;  /* 0x0000000005079984 */ /* 0x000e240000000800 */
[----:B0-----:R-:W-:-:S05]  /*04e0*/  @!P1 FADD R2, R2, R7 ;  /* 0x0000000702029221 */ /* 0x001fca0000000000 */
[----:B------:R-:W-:Y:S01]  /*04f0*/  @!P1 STS [R5], R2 ;  /* 0x0000000205009388 */ /* 0x000fe20000000800 */
[----:B------:R-:W-:Y:S06]  /*0500*/  BAR.SYNC.DEFER_BLOCKING 0x0 ;  /* 0x0000000000007b1d */ /* 0x000fec0000010000 */
[----:B------:R-:W-:Y:S04]  /*0510*/  @!P0 LDS R3, [UR4+0x4] ;  /* 0x00000404ff038984 */ /* 0x000fe80008000800 */
[----:B------:R-:W0:Y:S02]  /*0520*/  @!P0 LDS R6, [R5] ;  /* 0x0000000005068984 */ /* 0x000e240000000800 */
[----:B0-----:R-:W-:-:S05]  /*0530*/  @!P0 FADD R6, R3, R6 ;  /* 0x0000000603068221 */ /* 0x001fca0000000000 */
[----:B------:R0:W-:Y:S01]  /*0540*/  @!P0 STS [R5], R6 ;  /* 0x0000000605008388 */ /* 0x0001e20000000800 */
[----:B------:R-:W-:Y:S06]  /*0550*/  BAR.SYNC.DEFER_BLOCKING 0x0 ;  /* 0x0000000000007b1d */ /* 0x000fec0000010000 */
[----:B------:R-:W-:Y:S05]  /*0560*/  @P0 EXIT ;  /* 0x000000000000094d */ /* 0x000fea0003800000 */
[----:B0-----:R-:W0:Y:S01]  /*0570*/  LDS R5, [UR4] ;  /* 0x00000004ff057984 */ /* 0x001e220008000800 */
[----:B------:R-:W1:Y:S02]  /*0580*/  LDC.64 R2, c[0x0][0x380] ;  /* 0x0000e000ff027b82 */ /* 0x000e640000000a00 */
[----:B-1----:R-:W-:-:S05]  /*0590*/  IMAD.WIDE.U32 R2, R0, 0x4, R2 ;  /* 0x0000000400027825 */ /* 0x002fca00078e0002 */
[----:B0-----:R-:W-:Y:S01]  /*05a0*/  STG.E desc[UR6][R2.64], R5 ;  /* 0x0000000502007986 */ /* 0x001fe2000c101906 */
[----:B------:R-:W-:Y:S05]  /*05b0*/  EXIT ;  /* 0x000000000000794d */ /* 0x000fea0003800000 */
.L_x_13:
        /* <DEDUP_REMOVED lines=12> */
.L_x_33:


//--------------------- .text._Z31reduce_sum_shared_bank_conflictILi512EEvPfS0_x --------------------------
	.section	.text._Z31reduce_sum_shared_bank_conflictILi512EEvPfS0_x,"ax",@progbits
	.align	128
        .global         _Z31reduce_sum_shared_bank_conflictILi512EEvPfS0_x
        .type           _Z31reduce_sum_shared_bank_conflictILi512EEvPfS0_x,@function
        .size           _Z31reduce_sum_shared_bank_conflictILi512EEvPfS0_x,(.L_x_34 - _Z31reduce_sum_shared_bank_conflictILi512EEvPfS0_x)
        .other          _Z31reduce_sum_shared_bank_conflictILi512EEvPfS0_x,@"STO_CUDA_ENTRY STV_DEFAULT"
_Z31reduce_sum_shared_bank_conflictILi512EEvPfS0_x:
.text._Z31reduce_sum_shared_bank_conflictILi512EEvPfS0_x:
[----:B------:R-:W-:Y:S01]  /*0000*/  LDC R1, c[0x0][0x37c] ;  /* 0x0000df00ff017b82 */ /* 0x000fe20000000800 */
[----:B------:R-:W0:Y:S07]  /*0010*/  S2R R3, SR_TID.X ;  /* 0x0000000000037919 */ /* 0x000e2e0000002100 */
[----:B------:R-:W1:Y:S01]  /*0020*/  LDC.64 R4, c[0x0][0x388] ;  /* 0x0000e200ff047b82 */ /* 0x000e620000000a00 */
[----:B------:R-:W2:Y:S01]  /*0030*/  LDCU.64 UR6, c[0x0][0x358] ;  /* 0x00006b00ff0677ac */ /* 0x000ea20008000a00 */
[----:B------:R-:W0:Y:S02]  /*0040*/  S2R R0, SR_CTAID.X ;  /* 0x0000000000007919 */ /* 0x000e240000002500 */
[----:B0-----:R-:W-:-:S05]  /*0050*/  LEA R7, R0, R3, 0x9 ;  /* 0x0000000300077211 */ /* 0x001fca00078e48ff */
[----:B-1----:R-:W-:-:S06]  /*0060*/  IMAD.WIDE R4, R7, 0x4, R4 ;  /* 0x0000000407047825 */ /* 0x002fcc00078e0204 */
[----:B--2---:R-:W2:Y:S01]  /*0070*/  LDG.E R5, desc[UR6][R4.64] ;  /* 0x0000000604057981 */ /* 0x004ea2000c1e1900 */
[----:B------:R-:W0:Y:S01]  /*0080*/  S2UR UR5, SR_CgaCtaId ;  /* 0x00000000000579c3 */ /* 0x000e220000008800 */
[----:B------:R-:W-:Y:S01]  /*0090*/  UMOV UR4, 0x400 ;  /* 0x0000040000047882 */ /* 0x000fe20000000000 */
[C---:B------:R-:W-:Y:S02]  /*00a0*/  ISETP.GT.U32.AND P0, PT, R3.reuse, 0xff, PT ;  /* 0x000000ff0300780c */ /* 0x040fe40003f04070 */
[----:B------:R-:W-:Y:S01]  /*00b0*/  ISETP.GT.U32.AND P1, PT, R3, 0x7f, PT ;  /* 0x0000007f0300780c */ /* 0x000fe20003f24070 */
[----:B0-----:R-:W-:-:S06]  /*00c0*/  ULEA UR4, UR5, UR4, 0x18 ;  /* 0x0000000405047291 */ /* 0x001fcc000f8ec0ff */
[----:B------:R-:W-:-:S05]  /*00d0*/  LEA R2, R3, UR4, 0x2 ;  /* 0x0000000403027c11 */ /* 0x000fca000f8e10ff */
[----:B--2---:R-:W-:Y:S01]  /*00e0*/  STS [R2], R5 ;  /* 0x0000000502007388 */ /* 0x004fe20000000800 */
[----:B------:R-:W-:Y:S06]  /*00f0*/  BAR.SYNC.DEFER_BLOCKING 0x0 ;  /* 0x0000000000007b1d */ /* 0x000fec0000010000 */
        /* <DEDUP_REMOVED lines=53> */
[----:B------:R-:W1:Y:S01]  /*0450*/  LDS R5, [UR4] ;  /* 0x00000004ff057984 */ /* 0x000e620008000800 */
[----:B0-----:R-:W0:Y:S02]  /*0460*/  LDC.64 R2, c[0x0][0x380] ;  /* 0x0000e000ff027b82 */ /* 0x001e240000000a00 */
[----:B0-----:R-:W-:-:S05]  /*0470*/  IMAD.WIDE.U32 R2, R0, 0x4, R2 ;  /* 0x0000000400027825 */ /* 0x001fca00078e0002 */
[----:B-1----:R-:W-:Y:S01]  /*0480*/  STG.E desc[UR6][R2.64], R5 ;  /* 0x0000000502007986 */ /* 0x002fe2000c101906 */
[----:B------:R-:W-:Y:S05]  /*0490*/  EXIT ;  /* 0x000000000000794d */ /* 0x000fea0003800000 */
.L_x_14:
        /* <DEDUP_REMOVED lines=14> */
.L_x_34:


//--------------------- .text._Z33reduce_sum_shared_wrap_divergenceILi512EEvPfS0_x --------------------------
	.section	.text._Z33reduce_sum_shared_wrap_divergenceILi512EEvPfS0_x,"ax",@progbits
	.align	128
        .global         _Z33reduce_sum_shared_wrap_divergenceILi512EEvPfS0_x
        .type           _Z33reduce_sum_shared_wrap_divergenceILi512EEvPfS0_x,@function
        .size           _Z33reduce_sum_shared_wrap_divergenceILi512EEvPfS0_x,(.L_x_35 - _Z33reduce_sum_shared_wrap_divergenceILi512EEvPfS0_x)
        .other          _Z33reduce_sum_shared_wrap_divergenceILi512EEvPfS0_x,@"STO_CUDA_ENTRY STV_DEFAULT"
_Z33reduce_sum_shared_wrap_divergenceILi512EEvPfS0_x:
.text._Z33reduce_sum_shared_wrap_divergenceILi512EEvPfS0_x:
[----:B------:R-:W-:Y:S01]  /*0000*/  LDC R1, c[0x0][0x37c] ;  /* 0x0000df00ff017b82 */ /* 0x000fe20000000800 */
[----:B------:R-:W0:Y:S07]  /*0010*/  S2R R3, SR_TID.X ;  /* 0x0000000000037919 */ /* 0x000e2e0000002100 */
[----:B------:R-:W1:Y:S01]  /*0020*/  LDC.64 R4, c[0x0][0x388] ;  /* 0x0000e200ff047b82 */ /* 0x000e620000000a00 */
[----:B------:R-:W2:Y:S01]  /*0030*/  LDCU.64 UR6, c[0x0][0x358] ;  /* 0x00006b00ff0677ac */ /* 0x000ea20008000a00 */
[----:B------:R-:W0:Y:S02]  /*0040*/  S2R R0, SR_CTAID.X ;  /* 0x0000000000007919 */ /* 0x000e240000002500 */
[----:B0-----:R-:W-:-:S05]  /*0050*/  LEA R7, R0, R3, 0x9 ;  /* 0x0000000300077211 */ /* 0x001fca00078e48ff */
[----:B-1----:R-:W-:-:S06]  /*0060*/  IMAD.WIDE R4, R7, 0x4, R4 ;  /* 0x0000000407047825 */ /* 0x002fcc00078e0204 */
[----:B--2---:R0:W2:Y:S01]  /*0070*/  LDG.E R5, desc[UR6][R4.64] ;  /* 0x0000000604057981 */ /* 0x0040a2000c1e1900 */
[----:B------:R-:W1:Y:S01]  /*0080*/  S2UR UR5, SR_CgaCtaId ;  /* 0x00000000000579c3 */ /* 0x000e620000008800 */
[----:B------:R-:W-:Y:S01]  /*0090*/  UMOV UR4, 0x400 ;  /* 0x0000040000047882 */ /* 0x000fe20000000000 */
[C---:B------:R-:W-:Y:S02]  /*00a0*/  ISETP.GT.U32.AND P0, PT, R3.reuse, 0xff, PT ;  /* 0x000000ff0300780c */ /* 0x040fe40003f04070 */
[----:B------:R-:W-:Y:S01]  /*00b0*/  ISETP.GT.U32.AND P1, PT, R3, 0x7f, PT ;  /* 0x0000007f0300780c */ /* 0x000fe20003f24070 */
[----:B-1----:R-:W-:-:S06]  /*00c0*/  ULEA UR4, UR5, UR4, 0x18 ;  /* 0x0000000405047291 */ /* 0x002fcc000f8ec0ff */
[----:B------:R-:W-:-:S04]  /*00d0*/  LEA R2, R3, UR4, 0x2 ;  /* 0x0000000403027c11 */ /* 0x000fc8000f8e10ff */
[C---:B------:R-:W-:Y:S02]  /*00e0*/  @!P0 LEA R6, R3.reuse, R2, 0x2 ;  /* 0x0000000203068211 */ /* 0x040fe400078e10ff */
[----:B0-----:R-:W-:Y:S01]  /*00f0*/  @!P1 IMAD R4, R3, 0xc, R2 ;  /* 0x0000000c03049824 */ /* 0x001fe200078e0202 */
[----:B--2---:R-:W-:Y:S01]  /*0100*/  STS [R2], R5 ;  /* 0x0000000502007388 */ /* 0x004fe20000000800 */
[----:B------:R-:W-:Y:S06]  /*0110*/  BAR.SYNC.DEFER_BLOCKING 0x0 ;  /* 0x0000000000007b1d */ /* 0x000fec0000010000 */
[----:B------:R-:W-:Y:S04]  /*0120*/  @!P0 LDS R7, [R6+0x4] ;  /* 0x0000040006078984 */ /* 0x000fe80000000800 */
[----:B------:R-:W0:Y:S02]  /*0130*/  @!P0 LDS R8, [R6] ;  /* 0x0000000006088984 */ /* 0x000e240000000800 */
[----:B0-----:R-:W-:-:S05]  /*0140*/  @!P0 FADD R7, R7, R8 ;  /* 0x0000000807078221 */ /* 0x001fca0000000000 */
[----:B------:R-:W-:Y:S01]  /*0150*/  @!P0 STS [R6], R7 ;  /* 0x0000000706008388 */ /* 0x000fe20000000800 */
[----:B------:R-:W-:Y:S01]  /*0160*/  BAR.SYNC.DEFER_BLOCKING 0x0 ;  /* 0x0000000000007b1d */ /* 0x000fe20000010000 */
[----:B------:R-:W-:-:S13]  /*0170*/  ISETP.GT.U32.AND P0, PT, R3, 0x3f, PT ;  /* 0x0000003f0300780c */ /* 0x000fda0003f04070 */
[----:B------:R-:W-:Y:S01]  /*0180*/  @!P0 IMAD R5, R3, 0x1c, R2 ;  /* 0x0000001c03058824 */ /* 0x000fe200078e0202 */
        /* <DEDUP_REMOVED lines=47> */
[----:B------:R-:W0:Y:S02]  /*0480*/  @!P0 LDS R4, [UR4] ;  /* 0x00000004ff048984 */ /* 0x000e240008000800 */
[----:B0-----:R-:W-:-:S05]  /*0490*/  @!P0 FADD R3, R3, R4 ;  /* 0x0000000403038221 */ /* 0x001fca0000000000 */
[----:B------:R0:W-:Y:S01]  /*04a0*/  @!P0 STS [UR4], R3 ;  /* 0x00000003ff008988 */ /* 0x0001e20008000804 */
[----:B------:R-:W-:Y:S06]  /*04b0*/  BAR.SYNC.DEFER_BLOCKING 0x0 ;  /* 0x0000000000007b1d */ /* 0x000fec0000010000 */
[----:B------:R-:W-:Y:S05]  /*04c0*/  @P0 EXIT ;  /* 0x000000000000094d */ /* 0x000fea0003800000 */
[----:B------:R-:W1:Y:S01]  /*04d0*/  LDS R5, [UR4] ;  /* 0x00000004ff057984 */ /* 0x000e620008000800 */
[----:B0-----:R-:W0:Y:S02]  /*04e0*/  LDC.64 R2, c[0x0][0x380] ;  /* 0x0000e000ff027b82 */ /* 0x001e240000000a00 */
[----:B0-----:R-:W-:-:S05]  /*04f0*/  IMAD.WIDE.U32 R2, R0, 0x4, R2 ;  /* 0x0000000400027825 */ /* 0x001fca00078e0002 */
[----:B-1----:R-:W-:Y:S01]  /*0500*/  STG.E desc[UR6][R2.64], R5 ;  /* 0x0000000502007986 */ /* 0x002fe2000c101906 */
[----:B------:R-:W-:Y:S05]  /*0510*/  EXIT ;  /* 0x000000000000794d */ /* 0x000fea0003800000 */
.L_x_15:
        /* <DEDUP_REMOVED lines=14> */
.L_x_35:


//--------------------- .text._Z21reduce_sum_shared_bitILi512EEvPfS0_x --------------------------
	.section	.text._Z21reduce_sum_shared_bitILi512EEvPfS0_x,"ax",@progbits
	.align	128
        .global         _Z21reduce_sum_shared_bitILi512EEvPfS0_x
        .type           _Z21reduce_sum_shared_bitILi512EEvPfS0_x,@function
        .size           _Z21reduce_sum_shared_bitILi512EEvPfS0_x,(.L_x_36 - _Z21reduce_sum_shared_bitILi512EEvPfS0_x)
        .other          _Z21reduce_sum_shared_bitILi512EEvPfS0_x,@"STO_CUDA_ENTRY STV_DEFAULT"
_Z21reduce_sum_shared_bitILi512EEvPfS0_x:
.text._Z21reduce_sum_shared_bitILi512EEvPfS0_x:
        /* <DEDUP_REMOVED lines=10> */
[C---:B------:R-:W-:Y:S02]  /*00a0*/  LOP3.LUT R2, R3.reuse, 0x1, RZ, 0xc0, !PT ;  /* 0x0000000103027812 */ /* 0x040fe400078ec0ff */
[----:B------:R-:W-:Y:S02]  /*00b0*/  LOP3.LUT P1, RZ, R3, 0x3, RZ, 0xc0, !PT ;  /* 0x0000000303ff7812 */ /* 0x000fe4000782c0ff */
[----:B------:R-:W-:Y:S01]  /*00c0*/  ISETP.NE.U32.AND P0, PT, R2, 0x1, PT ;  /* 0x000000010200780c */ /* 0x000fe20003f05070 */
[----:B0-----:R-:W-:-:S06]  /*00d0*/  ULEA UR4, UR5, UR4, 0x18 ;  /* 0x0000000405047291 */ /* 0x001fcc000f8ec0ff */
[----:B------:R-:W-:-:S05]  /*00e0*/  LEA R2, R3, UR4, 0x2 ;  /* 0x0000000403027c11 */ /* 0x000fca000f8e10ff */
[----:B--2---:R-:W-:Y:S01]  /*00f0*/  STS [R2], R5 ;  /* 0x0000000502007388 */ /* 0x004fe20000000800 */
[----:B------:R-:W-:Y:S06]  /*0100*/  BAR.SYNC.DEFER_BLOCKING 0x0 ;  /* 0x0000000000007b1d */ /* 0x000fec0000010000 */
[----:B------:R-:W-:Y:S04]  /*0110*/  @P0 LDS R6, [R2+0x4] ;  /* 0x0000040002060984 */ /* 0x000fe80000000800 */
[----:B------:R-:W0:Y:S02]  /*0120*/  @P0 LDS R7, [R2] ;  /* 0x0000000002070984 */ /* 0x000e240000000800 */
[----:B0-----:R-:W-:-:S05]  /*0130*/  @P0 FADD R7, R6, R7 ;  /* 0x0000000706070221 */ /* 0x001fca0000000000 */
[----:B------:R-:W-:Y:S01]  /*0140*/  @P0 STS [R2], R7 ;  /* 0x0000000702000388 */ /* 0x000fe20000000800 */
[----:B------:R-:W-:Y:S01]  /*0150*/  BAR.SYNC.DEFER_BLOCKING 0x0 ;  /* 0x0000000000007b1d */ /* 0x000fe20000010000 */
[----:B------:R-:W-:-:S05]  /*0160*/  LOP3.LUT P0, RZ, R3, 0x7, RZ, 0xc0, !PT ;  /* 0x0000000703ff7812 */ /* 0x000fca000780c0ff */
[----:B------:R-:W-:Y:S04]  /*0170*/  @!P1 LDS R4, [R2+0x8] ;  /* 0x0000080002049984 */ /* 0x000fe80000000800 */
[----:B------:R-:W0:Y:S02]  /*0180*/  @!P1 LDS R9, [R2] ;  /* 0x0000000002099984 */ /* 0x000e240000000800 */
[----:B0-----:R-:W-:-:S05]  /*0190*/  @!P1 FADD R9, R4, R9 ;  /* 0x0000000904099221 */ /* 0x001fca0000000000 */
[----:B------:R-:W-:Y:S01]  /*01a0*/  @!P1 STS [R2], R9 ;  /* 0x0000000902009388 */ /* 0x000fe20000000800 */
        /* <DEDUP_REMOVED lines=49> */
.L_x_16:
        /* <DEDUP_REMOVED lines=12> */
.L_x_36:


//--------------------- .text._Z17reduce_sum_sharedILi512EEvPfS0_x --------------------------
	.section	.text._Z17reduce_sum_sharedILi512EEvPfS0_x,"ax",@progbits
	.align	128
        .global         _Z17reduce_sum_sharedILi512EEvPfS0_x
        .type           _Z17reduce_sum_sharedILi512EEvPfS0_x,@function
        .size           _Z17reduce_sum_sharedILi512EEvPfS0_x,(.L_x_37 - _Z17reduce_sum_sharedILi512EEvPfS0_x)
        .other          _Z17reduce_sum_sharedILi512EEvPfS0_x,@"STO_CUDA_ENTRY STV_DEFAULT"
_Z17reduce_sum_sharedILi512EEvPfS0_x:
.text._Z17reduce_sum_sharedILi512EEvPfS0_x:
        /* <DEDUP_REMOVED lines=76> */
.L_x_17:
        /* <DEDUP_REMOVED lines=12> */
.L_x_37:


//--------------------- .text._Z17reduce_sum_normalPfS_x --------------------------
	.section	.text._Z17reduce_sum_normalPfS_x,"ax",@progbits
	.align	128
        .global         _Z17reduce_sum_normalPfS_x
        .type           _Z17reduce_sum_normalPfS_x,@function
        .size           _Z17reduce_sum_normalPfS_x,(.L_x_38 - _Z17reduce_sum_normalPfS_x)
        .other          _Z17reduce_sum_normalPfS_x,@"STO_CUDA_ENTRY STV_DEFAULT"
_Z17reduce_sum_normalPfS_x:
.text._Z17reduce_sum_normalPfS_x:
[----:B------:R-:W-:Y:S01]  /*0000*/  LDC R1, c[0x0][0x37c] ;  /* 0x0000df00ff017b82 */ /* 0x000fe20000000800 */
[----:B------:R-:W0:Y:S01]  /*0010*/  S2R R9, SR_TID.X ;  /* 0x0000000000097919 */ /* 0x000e220000002100 */
[----:B------:R-:W1:Y:S06]  /*0020*/  LDCU UR6, c[0x0][0x360] ;  /* 0x00006c00ff0677ac */ /* 0x000e6c0008000800 */
[----:B------:R-:W2:Y:S01]  /*0030*/  LDC.64 R2, c[0x0][0x388] ;  /* 0x0000e200ff027b82 */ /* 0x000ea20000000a00 */
[----:B------:R-:W0:Y:S01]  /*0040*/  S2R R6, SR_CTAID.X ;  /* 0x0000000000067919 */ /* 0x000e220000002500 */
[----:B------:R-:W3:Y:S01]  /*0050*/  LDCU.64 UR4, c[0x0][0x358] ;  /* 0x00006b00ff0477ac */ /* 0x000ee20008000a00 */
[----:B-1----:R-:W-:-:S02]  /*0060*/  UISETP.GE.U32.AND UP0, UPT, UR6, 0x2, UPT ;  /* 0x000000020600788c */ /* 0x002fc4000bf06070 */
[----:B0-----:R-:W-:-:S04]  /*0070*/  IMAD R5, R6, UR6, R9 ;  /* 0x0000000606057c24 */ /* 0x001fc8000f8e0209 */
[----:B--2---:R-:W-:-:S03]  /*0080*/  IMAD.WIDE R2, R5, 0x4, R2 ;  /* 0x0000000405027825 */ /* 0x004fc600078e0202 */
[----:B---3--:R-:W-:Y:S05]  /*0090*/  BRA.U !UP0, `(.L_x_18) ;  /* 0x0000000108407547 */ /* 0x008fea000b800000 */
[----:B------:R-:W-:-:S07]  /*00a0*/  HFMA2 R5, -RZ, RZ, 0, 5.9604644775390625e-08 ;  /* 0x00000001ff057431 */ /* 0x000fce00000001ff */
.L_x_21:
[----:B------:R-:W-:Y:S01]  /*00b0*/  SHF.L.U32 R8, R5, 0x1, RZ ;  /* 0x0000000105087819 */ /* 0x000fe200000006ff */
[----:B------:R-:W-:Y:S03]  /*00c0*/  BSSY.RECONVERGENT B0, `(.L_x_19) ;  /* 0x0000009000007945 */ /* 0x000fe60003800200 */
[----:B------:R-:W-:-:S04]  /*00d0*/  IADD3 R0, PT, PT, R8, -0x1, RZ ;  /* 0xffffffff08007810 */ /* 0x000fc80007ffe0ff */
[----:B------:R-:W-:-:S13]  /*00e0*/  LOP3.LUT P0, RZ, R0, R9, RZ, 0xc0, !PT ;  /* 0x0000000900ff7212 */ /* 0x000fda000780c0ff */
[----:B0-----:R-:W-:Y:S05]  /*00f0*/  @P0 BRA `(.L_x_20) ;  /* 0x0000000000140947 */ /* 0x001fea0003800000 */
[----:B------:R-:W-:Y:S01]  /*0100*/  IMAD.WIDE.U32 R4, R5, 0x4, R2 ;  /* 0x0000000405047825 */ /* 0x000fe200078e0002 */
[----:B------:R-:W2:Y:S05]  /*0110*/  LDG.E R7, desc[UR4][R2.64] ;  /* 0x0000000402077981 */ /* 0x000eaa000c1e1900 */
[----:B------:R-:W2:Y:S02]  /*0120*/  LDG.E R4, desc[UR4][R4.64] ;  /* 0x0000000404047981 */ /* 0x000ea4000c1e1900 */
[----:B--2---:R-:W-:-:S05]  /*0130*/  FADD R7, R4, R7 ;  /* 0x0000000704077221 */ /* 0x004fca0000000000 */
[----:B------:R0:W-:Y:S02]  /*0140*/  STG.E desc[UR4][R2.64], R7 ;  /* 0x0000000702007986 */ /* 0x0001e4000c101904 */
.L_x_20:
[----:B------:R-:W-:Y:S05]  /*0150*/  BSYNC.RECONVERGENT B0 ;  /* 0x0000000000007941 */ /* 0x000fea0003800200 */
.L_x_19:
[----:B------:R-:W-:Y:S01]  /*0160*/  BAR.SYNC.DEFER_BLOCKING 0x0 ;  /* 0x0000000000007b1d */ /* 0x000fe20000010000 */
[----:B------:R-:W-:Y:S02]  /*0170*/  ISETP.GE.U32.AND P0, PT, R8, UR6, PT ;  /* 0x0000000608007c0c */ /* 0x000fe4000bf06070 */
[----:B------:R-:W-:-:S11]  /*0180*/  MOV R5, R8 ;  /* 0x0000000800057202 */ /* 0x000fd60000000f00 */
[----:B------:R-:W-:Y:S05]  /*0190*/  @!P0 BRA `(.L_x_21) ;  /* 0xfffffffc00c48947 */ /* 0x000fea000383ffff */
.L_x_18:
[----:B------:R-:W-:-:S13]  /*01a0*/  ISETP.NE.AND P0, PT, R9, RZ, PT ;  /* 0x000000ff0900720c */ /* 0x000fda0003f05270 */
[----:B------:R-:W-:Y:S05]  /*01b0*/  @P0 EXIT ;  /* 0x000000000000094d */ /* 0x000fea0003800000 */
[----:B0-----:R-:W2:Y:S01]  /*01c0*/  LDG.E R3, desc[UR4][R2.64] ;  /* 0x0000000402037981 */ /* 0x001ea2000c1e1900 */
[----:B------:R-:W0:Y:S02]  /*01d0*/  LDC.64 R4, c[0x0][0x380] ;  /* 0x0000e000ff047b82 */ /* 0x000e240000000a00 */
[----:B0-----:R-:W-:-:S05]  /*01e0*/  IMAD.WIDE.U32 R4, R6, 0x4, R4 ;  /* 0x0000000406047825 */ /* 0x001fca00078e0004 */
[----:B--2---:R-:W-:Y:S01]  /*01f0*/  STG.E desc[UR4][R4.64], R3 ;  /* 0x0000000304007986 */ /* 0x004fe2000c101904 */
[----:B------:R-:W-:Y:S05]  /*0200*/  EXIT ;  /* 0x000000000000794d */ /* 0x000fea0003800000 */
.L_x_22:
        /* <DEDUP_REMOVED lines=15> */
.L_x_38:


//--------------------- .text._Z19reduce_sum_baselinePfS_x --------------------------
	.section	.text._Z19reduce_sum_baselinePfS_x,"ax",@progbits
	.align	128
        .global         _Z19reduce_sum_baselinePfS_x
        .type           _Z19reduce_sum_baselinePfS_x,@function
        .size           _Z19reduce_sum_baselinePfS_x,(.L_x_39 - _Z19reduce_sum_baselinePfS_x)
        .other          _Z19reduce_sum_baselinePfS_x,@"STO_CUDA_ENTRY STV_DEFAULT"
_Z19reduce_sum_baselinePfS_x:
.text._Z19reduce_sum_baselinePfS_x:
[----:B------:R-:W-:Y:S01]  /*0000*/  LDC R1, c[0x0][0x37c] ;  /* 0x0000df00ff017b82 */ /* 0x000fe20000000800 */
[----:B------:R-:W0:Y:S01]  /*0010*/  LDCU.64 UR8, c[0x0][0x390] ;  /* 0x00007200ff0877ac */ /* 0x000e220008000a00 */
[----:B------:R-:W-:Y:S01]  /*0020*/  IMAD.MOV.U32 R5, RZ, RZ, RZ ;  /* 0x000000ffff057224 */ /* 0x000fe200078e00ff */
[----:B------:R-:W1:Y:S01]  /*0030*/  LDCU.64 UR12, c[0x0][0x358] ;  /* 0x00006b00ff0c77ac */ /* 0x000e620008000a00 */
[----:B0-----:R-:W-:-:S04]  /*0040*/  UISETP.GE.U32.AND UP0, UPT, UR8, 0x1, UPT ;  /* 0x000000010800788c */ /* 0x001fc8000bf06070 */
[----:B------:R-:W-:-:S09]  /*0050*/  UISETP.GE.AND.EX UP0, UPT, UR9, URZ, UPT, UP0 ;  /* 0x000000ff0900728c */ /* 0x000fd2000bf06300 */
[----:B-1----:R-:W-:Y:S05]  /*0060*/  BRA.U !UP0, `(.L_x_23) ;  /* 0x0000001108347547 */ /* 0x002fea000b800000 */
[----:B------:R-:W-:Y:S01]  /*0070*/  UISETP.GE.U32.AND UP1, UPT, UR8, 0x10, UPT ;  /* 0x000000100800788c */ /* 0x000fe2000bf26070 */
[----:B------:R-:W-:Y:S01]  /*0080*/  IMAD.MOV.U32 R0, RZ, RZ, RZ ;  /* 0x000000ffff007224 */ /* 0x000fe200078e00ff */
[----:B------:R-:W-:Y:S02]  /*0090*/  ULOP3.LUT UR10, UR8, 0xf, URZ, 0xc0, !UPT ;  /* 0x0000000f080a7892 */ /* 0x000fe4000f8ec0ff */
[----:B------:R-:W-:Y:S02]  /*00a0*/  UISETP.GE.U32.AND.EX UP1, UPT, UR9, URZ, UPT, UP1 ;  /* 0x000000ff0900728c */ /* 0x000fe4000bf26110 */
[----:B------:R-:W-:Y:S01]  /*00b0*/  UISETP.NE.U32.AND UP0, UPT, UR10, URZ, UPT ;  /* 0x000000ff0a00728c */ /* 0x000fe2000bf05070 */
[----:B------:R-:W-:Y:S01]  /*00c0*/  UMOV UR4, URZ ;  /* 0x000000ff00047c82 */ /* 0x000fe20008000000 */
[----:B------:R-:W-:Y:S02]  /*00d0*/  UMOV UR6, URZ ;  /* 0x000000ff00067c82 */ /* 0x000fe40008000000 */
[----:B------:R-:W-:-:S03]  /*00e0*/  UISETP.NE.AND.EX UP0, UPT, URZ, URZ, UPT, UP0 ;  /* 0x000000ffff00728c */ /* 0x000fc6000bf05300 */
[----:B------:R-:W-:Y:S08]  /*00f0*/  BRA.U !UP1, `(.L_x_24) ;  /* 0x0000000509447547 */ /* 0x000ff0000b800000 */
[----:B------:R-:W0:Y:S01]  /*0100*/  LDCU.64 UR6, c[0x0][0x388] ;  /* 0x00007100ff0677ac */ /* 0x000e220008000a00 */
[----:B------:R-:W-:Y:S01]  /*0110*/  HFMA2 R0, -RZ, RZ, 0, 0 ;  /* 0x00000000ff007431 */ /* 0x000fe200000001ff */
[----:B------:R-:W-:Y:S02]  /*0120*/  ULOP3.LUT UR4, UR8, 0xfffffff0, URZ, 0xc0, !UPT ;  /* 0xfffffff008047892 */ /* 0x000fe4000f8ec0ff */
[----:B0-----:R-:W-:Y:S02]  /*0130*/  UIADD3 UR5, UP1, UPT, UR6, 0x20, URZ ;  /* 0x0000002006057890 */ /* 0x001fe4000ff3e0ff */
[----:B------:R-:W-:Y:S02]  /*0140*/  ULOP3.LUT UR6, UR9, 0x7fffffff, URZ, 0xc0, !UPT ;  /* 0x7fffffff09067892 */ /* 0x000fe4000f8ec0ff */
[----:B------:R-:W-:Y:S02]  /*0150*/  UIADD3.X UR7, UPT, UPT, URZ, UR7, URZ, UP1, !UPT ;  /* 0x00000007ff077290 */ /* 0x000fe40008ffe4ff */
[----:B------:R-:W-:Y:S01]  /*0160*/  IMAD.U32 R2, RZ, RZ, UR5 ;  /* 0x00000005ff027e24 */ /* 0x000fe2000f8e00ff */
[----:B------:R-:W-:-:S03]  /*0170*/  UMOV UR5, UR4 ;  /* 0x0000000400057c82 */ /* 0x000fc60008000000 */
[----:B------:R-:W-:Y:S01]  /*0180*/  MOV R3, UR7 ;  /* 0x0000000700037c02 */ /* 0x000fe20008000f00 */
[----:B------:R-:W-:-:S06]  /*0190*/  UMOV UR7, UR6 ;  /* 0x0000000600077c82 */ /* 0x000fcc0008000000 */
.L_x_25:
[----:B------:R-:W2:Y:S04]  /*01a0*/  LDG.E R13, desc[UR12][R2.64+-0x20] ;  /* 0xffffe00c020d7981 */ /* 0x000ea8000c1e1900 */
[----:B------:R-:W3:Y:S04]  /*01b0*/  LDG.E R14, desc[UR12][R2.64+-0x1c] ;  /* 0xffffe40c020e7981 */ /* 0x000ee8000c1e1900 */
[----:B------:R-:W4:Y:S04]  /*01c0*/  LDG.E R17, desc[UR12][R2.64+-0x18] ;  /* 0xffffe80c02117981 */ /* 0x000f28000c1e1900 */
[----:B------:R-:W5:Y:S04]  /*01d0*/  LDG.E R18, desc[UR12][R2.64+-0x14] ;  /* 0xffffec0c02127981 */ /* 0x000f68000c1e1900 */
[----:B------:R-:W5:Y:S04]  /*01e0*/  LDG.E R12, desc[UR12][R2.64+-0x10] ;  /* 0xfffff00c020c7981 */ /* 0x000f68000c1e1900 */
[----:B------:R-:W5:Y:S04]  /*01f0*/  LDG.E R11, desc[UR12][R2.64+-0xc] ;  /* 0xfffff40c020b7981 */ /* 0x000f68000c1e1900 */
[----:B------:R-:W5:Y:S04]  /*0200*/  LDG.E R10, desc[UR12][R2.64+-0x8] ;  /* 0xfffff80c020a7981 */ /* 0x000f68000c1e1900 */
[----:B------:R-:W5:Y:S04]  /*0210*/  LDG.E R9, desc[UR12][R2.64+-0x4] ;  /* 0xfffffc0c02097981 */ /* 0x000f68000c1e1900 */
[----:B------:R-:W5:Y:S04]  /*0220*/  LDG.E R8, desc[UR12][R2.64] ;  /* 0x0000000c02087981 */ /* 0x000f68000c1e1900 */
[----:B0-----:R-:W5:Y:S04]  /*0230*/  LDG.E R7, desc[UR12][R2.64+0x4] ;  /* 0x0000040c02077981 */ /* 0x001f68000c1e1900 */
[----:B------:R-:W5:Y:S04]  /*0240*/  LDG.E R6, desc[UR12][R2.64+0x8] ;  /* 0x0000080c02067981 */ /* 0x000f68000c1e1900 */
[----:B------:R-:W5:Y:S01]  /*0250*/  LDG.E R5, desc[UR12][R2.64+0xc] ;  /* 0x00000c0c02057981 */ /* 0x000f62000c1e1900 */
[----:B-1----:R-:W-:-:S03]  /*0260*/  I2FP.F32.S32 R0, R0 ;  /* 0x0000000000007245 */ /* 0x002fc60000201400 */
[----:B------:R-:W5:Y:S02]  /*0270*/  LDG.E R4, desc[UR12][R2.64+0x10] ;  /* 0x0000100c02047981 */ /* 0x000f64000c1e1900 */
[----:B--2---:R-:W-:Y:S02]  /*0280*/  FADD R15, R13, R0 ;  /* 0x000000000d0f7221 */ /* 0x004fe40000000000 */
[----:B------:R-:W2:Y:S04]  /*0290*/  LDG.E R0, desc[UR12][R2.64+0x14] ;  /* 0x0000140c02007981 */ /* 0x000ea8000c1e1900 */
[----:B------:R-:W0:Y:S02]  /*02a0*/  F2I.TRUNC.NTZ R15, R15 ;  /* 0x0000000f000f7305 */ /* 0x000e24000020f100 */
[----:B0-----:R-:W-:-:S05]  /*02b0*/  I2FP.F32.S32 R13, R15 ;  /* 0x0000000f000d7245 */ /* 0x001fca0000201400 */
[----:B---3--:R-:W-:Y:S02]  /*02c0*/  FADD R16, R14, R13 ;  /* 0x0000000d0e107221 */ /* 0x008fe40000000000 */
[----:B------:R-:W3:Y:S04]  /*02d0*/  LDG.E R13, desc[UR12][R2.64+0x18] ;  /* 0x0000180c020d7981 */ /* 0x000ee8000c1e1900 */
[----:B------:R-:W0:Y:S02]  /*02e0*/  F2I.TRUNC.NTZ R16, R16 ;  /* 0x0000001000107305 */ /* 0x000e24000020f100 */
[----:B0-----:R-:W-:-:S05]  /*02f0*/  I2FP.F32.S32 R14, R16 ;  /* 0x00000010000e7245 */ /* 0x001fca0000201400 */
[----:B----4-:R-:W-:Y:S02]  /*0300*/  FADD R17, R17, R14 ;  /* 0x0000000e11117221 */ /* 0x010fe40000000000 */
[----:B------:R-:W4:Y:S04]  /*0310*/  LDG.E R14, desc[UR12][R2.64+0x1c] ;  /* 0x00001c0c020e7981 */ /* 0x000f28000c1e1900 */
[----:B------:R-:W0:Y:S02]  /*0320*/  F2I.TRUNC.NTZ R17, R17 ;  /* 0x0000001100117305 */ /* 0x000e24000020f100 */
[----:B0-----:R-:W-:-:S05]  /*0330*/  I2FP.F32.S32 R19, R17 ;  /* 0x0000001100137245 */ /* 0x001fca0000201400 */
[----:B-----5:R-:W-:-:S06]  /*0340*/  FADD R18, R18, R19 ;  /* 0x0000001312127221 */ /* 0x020fcc0000000000 */
[----:B------:R-:W0:Y:S02]  /*0350*/  F2I.TRUNC.NTZ R18, R18 ;  /* 0x0000001200127305 */ /* 0x000e24000020f100 */
[----:B0-----:R-:W-:-:S05]  /*0360*/  I2FP.F32.S32 R15, R18 ;  /* 0x00000012000f7245 */ /* 0x001fca0000201400 */
[----:B------:R-:W-:-:S06]  /*0370*/  FADD R12, R12, R15 ;  /* 0x0000000f0c0c7221 */ /* 0x000fcc0000000000 */
        /* <DEDUP_REMOVED lines=26> */
[----:B--2---:R-:W-:-:S06]  /*0520*/  FADD R9, R0, R9 ;  /* 0x0000000900097221 */ /* 0x004fcc0000000000 */
[----:B------:R-:W0:Y:S02]  /*0530*/  F2I.TRUNC.NTZ R9, R9 ;  /* 0x0000000900097305 */ /* 0x000e24000020f100 */
[----:B0-----:R-:W-:-:S05]  /*0540*/  I2FP.F32.S32 R0, R9 ;  /* 0x0000000900007245 */ /* 0x001fca0000201400 */
[----:B---3--:R-:W-:-:S06]  /*0550*/  FADD R13, R13, R0 ;  /* 0x000000000d0d7221 */ /* 0x008fcc0000000000 */
[----:B------:R-:W0:Y:S01]  /*0560*/  F2I.TRUNC.NTZ R13, R13 ;  /* 0x0000000d000d7305 */ /* 0x000e22000020f100 */
[----:B------:R-:W-:-:S04]  /*0570*/  UIADD3 UR5, UP1, UPT, UR5, -0x10, URZ ;  /* 0xfffffff005057890 */ /* 0x000fc8000ff3e0ff */
[----:B------:R-:W-:Y:S02]  /*0580*/  UIADD3.X UR7, UPT, UPT, UR7, -0x1, URZ, UP1, !UPT ;  /* 0xffffffff07077890 */ /* 0x000fe40008ffe4ff */
[----:B------:R-:W-:Y:S01]  /*0590*/  UISETP.NE.U32.AND UP1, UPT, UR5, URZ, UPT ;  /* 0x000000ff0500728c */ /* 0x000fe2000bf25070 */
[----:B0-----:R-:W-:-:S05]  /*05a0*/  I2FP.F32.S32 R7, R13 ;  /* 0x0000000d00077245 */ /* 0x001fca0000201400 */
[----:B----4-:R-:W-:Y:S01]  /*05b0*/  FADD R7, R14, R7 ;  /* 0x000000070e077221 */ /* 0x010fe20000000000 */
[----:B------:R-:W-:-:S03]  /*05c0*/  UISETP.NE.AND.EX UP1, UPT, UR7, URZ, UPT, UP1 ;  /* 0x000000ff0700728c */ /* 0x000fc6000bf25310 */
[----:B------:R0:W1:Y:S01]  /*05d0*/  F2I.TRUNC.NTZ R0, R7 ;  /* 0x0000000700007305 */ /* 0x000062000020f100 */
[----:B------:R-:W-:-:S05]  /*05e0*/  IADD3 R2, P0, PT, R2, 0x40, RZ ;  /* 0x0000004002027810 */ /* 0x000fca0007f1e0ff */
[----:B------:R-:W-:Y:S01]  /*05f0*/  IMAD.X R3, RZ, RZ, R3, P0 ;  /* 0x000000ffff037224 */ /* 0x000fe200000e0603 */
[----:B------:R-:W-:Y:S07]  /*0600*/  BRA.U UP1, `(.L_x_25) ;  /* 0xfffffff901e47547 */ /* 0x000fee000b83ffff */
.L_x_24:
[----:B------:R-:W-:Y:S05]  /*0610*/  BRA.U !UP0, `(.L_x_26) ;  /* 0x0000000908c47547 */ /* 0x000fea000b800000 */
[----:B------:R-:W-:Y:S02]  /*0620*/  UISETP.GE.U32.AND UP1, UPT, UR10, 0x8, UPT ;  /* 0x000000080a00788c */ /* 0x000fe4000bf26070 */
[----:B------:R-:W-:Y:S02]  /*0630*/  ULOP3.LUT UR14, UR8, 0x7, URZ, 0xc0, !UPT ;  /* 0x00000007080e7892 */ /* 0x000fe4000f8ec0ff */
[----:B------:R-:W-:Y:S02]  /*0640*/  UISETP.GE.U32.AND.EX UP1, UPT, URZ, URZ, UPT, UP1 ;  /* 0x000000ffff00728c */ /* 0x000fe4000bf26110 */
[----:B------:R-:W-:-:S04]  /*0650*/  UISETP.NE.U32.AND UP0, UPT, UR14, URZ, UPT ;  /* 0x000000ff0e00728c */ /* 0x000fc8000bf05070 */
[----:B------:R-:W-:-:S03]  /*0660*/  UISETP.NE.AND.EX UP0, UPT, URZ, URZ, UPT, UP0 ;  /* 0x000000ffff00728c */ /* 0x000fc6000bf05300 */
[----:B------:R-:W-:Y:S08]  /*0670*/  BRA.U !UP1, `(.L_x_27) ;  /* 0x0000000509847547 */ /* 0x000ff0000b800000 */
[----:B------:R-:W2:Y:S01]  /*0680*/  LDCU.64 UR10, c[0x0][0x388] ;  /* 0x00007100ff0a77ac */ /* 0x000ea20008000a00 */
[----:B------:R-:W-:Y:S02]  /*0690*/  USHF.L.U32 UR7, UR4, 0x2, URZ ;  /* 0x0000000204077899 */ /* 0x000fe400080006ff */
[----:B------:R-:W-:Y:S02]  /*06a0*/  USHF.L.U64.HI UR9, UR4, 0x2, UR6 ;  /* 0x0000000204097899 */ /* 0x000fe40008010206 */
[----:B--2---:R-:W-:-:S04]  /*06b0*/  UIADD3 UR5, UP1, UPT, UR7, UR10, URZ ;  /* 0x0000000a07057290 */ /* 0x004fc8000ff3e0ff */
[----:B------:R-:W-:Y:S02]  /*06c0*/  UIADD3.X UR6, UPT, UPT, UR9, UR11, URZ, UP1, !UPT ;  /* 0x0000000b09067290 */ /* 0x000fe40008ffe4ff */
[----:B------:R-:W-:Y:S01]  /*06d0*/  MOV R2, UR5 ;  /* 0x0000000500027c02 */ /* 0x000fe20008000f00 */
[----:B------:R-:W-:-:S03]  /*06e0*/  UIADD3 UR5, UP1, UPT, UR7, 0x4, URZ ;  /* 0x0000000407057890 */ /* 0x000fc6000ff3e0ff */
[----:B------:R-:W-:-:S05]  /*06f0*/  IMAD.U32 R3, RZ, RZ, UR6 ;  /* 0x00000006ff037e24 */ /* 0x000fca000f8e00ff */
[----:B------:R2:W3:Y:S01]  /*0700*/  LDG.E R8, desc[UR12][R2.64] ;  /* 0x0000000c02087981 */ /* 0x0004e2000c1e1900 */
[----:B------:R-:W-:Y:S02]  /*0710*/  UIADD3.X UR6, UPT, UPT, URZ, UR9, URZ, UP1, !UPT ;  /* 0x00000009ff067290 */ /* 0x000fe40008ffe4ff */
[----:B------:R-:W-:Y:S02]  /*0720*/  ULOP3.LUT UR5, UR5, 0xfffffffc, URZ, 0xc0, !UPT ;  /* 0xfffffffc05057892 */ /* 0x000fe4000f8ec0ff */
[----:B------:R-:W-:Y:S02]  /*0730*/  ULOP3.LUT UR6, UR6, 0x3, URZ, 0xc0, !UPT ;  /* 0x0000000306067892 */ /* 0x000fe4000f8ec0ff */
[----:B------:R-:W-:-:S04]  /*0740*/  UIADD3 UR5, UP1, UPT, UR5, UR10, URZ ;  /* 0x0000000a05057290 */ /* 0x000fc8000ff3e0ff */
[----:B------:R-:W-:Y:S02]  /*0750*/  UIADD3.X UR6, UPT, UPT, UR6, UR11, URZ, UP1, !UPT ;  /* 0x0000000b06067290 */ /* 0x000fe40008ffe4ff */
[----:B------:R-:W-:Y:S01]  /*0760*/  MOV R4, UR5 ;  /* 0x0000000500047c02 */ /* 0x000fe20008000f00 */
[----:B------:R-:W-:-:S03]  /*0770*/  UIADD3 UR5, UP1, UPT, UR7, 0x8, URZ ;  /* 0x0000000807057890 */ /* 0x000fc6000ff3e0ff */
[----:B------:R-:W-:-:S05]  /*0780*/  IMAD.U32 R5, RZ, RZ, UR6 ;  /* 0x00000006ff057e24 */ /* 0x000fca000f8e00ff */
[----:B------:R4:W5:Y:S01]  /*0790*/  LDG.E R10, desc[UR12][R4.64] ;  /* 0x0000000c040a7981 */ /* 0x000962000c1e1900 */
[----:B------:R-:W-:Y:S02]  /*07a0*/  UIADD3.X UR6, UPT, UPT, URZ, UR9, URZ, UP1, !UPT ;  /* 0x00000009ff067290 */ /* 0x000fe40008ffe4ff */
[----:B------:R-:W-:Y:S02]  /*07b0*/  ULOP3.LUT UR5, UR5, 0xfffffffc, URZ, 0xc0, !UPT ;  /* 0xfffffffc05057892 */ /* 0x000fe4000f8ec0ff */
[----:B------:R-:W-:Y:S02]  /*07c0*/  ULOP3.LUT UR6, UR6, 0x3, URZ, 0xc0, !UPT ;  /* 0x0000000306067892 */ /* 0x000fe4000f8ec0ff */
[----:B------:R-:W-:-:S04]  /*07d0*/  UIADD3 UR5, UP1, UPT, UR5, UR10, URZ ;  /* 0x0000000a05057290 */ /* 0x000fc8000ff3e0ff */
[----:B------:R-:W-:Y:S02]  /*07e0*/  UIADD3.X UR6, UPT, UPT, UR6, UR11, URZ, UP1, !UPT ;  /* 0x0000000b06067290 */ /* 0x000fe40008ffe4ff */
[----:B--2---:R-:W-:Y:S01]  /*07f0*/  MOV R2, UR5 ;  /* 0x0000000500027c02 */ /* 0x004fe20008000f00 */
        /* <DEDUP_REMOVED lines=8> */
[----:B----4-:R-:W-:Y:S01]  /*0880*/  MOV R4, UR5 ;  /* 0x0000000500047c02 */ /* 0x010fe20008000f00 */
        /* <DEDUP_REMOVED lines=11> */
[----:B------:R-:W2:Y:S01]  /*0940*/  LDG.E R13, desc[UR12][R2.64] ;  /* 0x0000000c020d7981 */ /* 0x000ea2000c1e1900 */
        /* <DEDUP_REMOVED lines=8> */
[----:B------:R4:W2:Y:S01]  /*09d0*/  LDG.E R14, desc[UR12][R4.64] ;  /* 0x0000000c040e7981 */ /* 0x0008a2000c1e1900 */
[----:B------:R-:W-:Y:S02]  /*09e0*/  UIADD3.X UR6, UPT, UPT, URZ, UR9, URZ, UP1, !UPT ;  /* 0x00000009ff067290 */ /* 0x000fe40008ffe4ff */
[----:B------:R-:W-:Y:S02]  /*09f0*/  ULOP3.LUT UR5, UR5, 0xfffffffc, URZ, 0xc0, !UPT ;  /* 0xfffffffc05057892 */ /* 0x000fe4000f8ec0ff */
[----:B------:R-:W-:Y:S02]  /*0a00*/  ULOP3.LUT UR6, UR6, 0x3, URZ, 0xc0, !UPT ;  /* 0x0000000306067892 */ /* 0x000fe4000f8ec0ff */
[----:B------:R-:W-:-:S04]  /*0a10*/  UIADD3 UR5, UP1, UPT, UR5, UR10, URZ ;  /* 0x0000000a05057290 */ /* 0x000fc8000ff3e0ff */
[----:B------:R-:W-:Y:S02]  /*0a20*/  UIADD3.X UR6, UPT, UPT, UR6, UR11, URZ, UP1, !UPT ;  /* 0x0000000b06067290 */ /* 0x000fe40008ffe4ff */
[----:B------:R-:W-:Y:S01]  /*0a30*/  MOV R6, UR5 ;  /* 0x0000000500067c02 */ /* 0x000fe20008000f00 */
[----:B------:R-:W-:-:S03]  /*0a40*/  UIADD3 UR5, UP1, UPT, UR7, 0x1c, URZ ;  /* 0x0000001c07057890 */ /* 0x000fc6000ff3e0ff */
[----:B0-----:R-:W-:-:S05]  /*0a50*/  IMAD.U32 R7, RZ, RZ, UR6 ;  /* 0x00000006ff077e24 */ /* 0x001fca000f8e00ff */
[----:B------:R0:W2:Y:S01]  /*0a60*/  LDG.E R2, desc[UR12][R6.64] ;  /* 0x0000000c06027981 */ /* 0x0000a2000c1e1900 */
[----:B------:R-:W-:Y:S02]  /*0a70*/  UIADD3.X UR6, UPT, UPT, URZ, UR9, URZ, UP1, !UPT ;  /* 0x00000009ff067290 */ /* 0x000fe40008ffe4ff */
[----:B------:R-:W-:Y:S02]  /*0a80*/  ULOP3.LUT UR5, UR5, 0xfffffffc, URZ, 0xc0, !UPT ;  /* 0xfffffffc05057892 */ /* 0x000fe4000f8ec0ff */
[----:B------:R-:W-:Y:S02]  /*0a90*/  ULOP3.LUT UR6, UR6, 0x3, URZ, 0xc0, !UPT ;  /* 0x0000000306067892 */ /* 0x000fe4000f8ec0ff */
[----:B------:R-:W-:-:S04]  /*0aa0*/  UIADD3 UR10, UP1, UPT, UR5, UR10, URZ ;  /* 0x0000000a050a7290 */ /* 0x000fc8000ff3e0ff */
[----:B------:R-:W-:Y:S02]  /*0ab0*/  UIADD3.X UR11, UPT, UPT, UR6, UR11, URZ, UP1, !UPT ;  /* 0x0000000b060b7290 */ /* 0x000fe40008ffe4ff */
[----:B----4-:R-:W-:-:S04]  /*0ac0*/  MOV R4, UR10 ;  /* 0x0000000a00047c02 */ /* 0x010fc80008000f00 */
[----:B------:R-:W-:-:S05]  /*0ad0*/  IMAD.U32 R5, RZ, RZ, UR11 ;  /* 0x0000000bff057e24 */ /* 0x000fca000f8e00ff */
[----:B------:R4:W2:Y:S01]  /*0ae0*/  LDG.E R3, desc[UR12][R4.64] ;  /* 0x0000000c04037981 */ /* 0x0008a2000c1e1900 */
[----:B-1----:R-:W-:Y:S01]  /*0af0*/  I2FP.F32.S32 R9, R0 ;  /* 0x0000000000097245 */ /* 0x002fe20000201400 */
[----:B------:R-:W-:Y:S01]  /*0b00*/  UIADD3 UR4, UPT, UPT, UR4, 0x8, URZ ;  /* 0x0000000804047890 */ /* 0x000fe2000fffe0ff */
[----:B------:R-:W-:-:S03]  /*0b10*/  UMOV UR6, URZ ;  /* 0x000000ff00067c82 */ /* 0x000fc60008000000 */
[----:B---3--:R-:W-:-:S06]  /*0b20*/  FADD R8, R8, R9 ;  /* 0x0000000908087221 */ /* 0x008fcc0000000000 */
        /* <DEDUP_REMOVED lines=9> */
[----:B------:R-:W4:Y:S02]  /*0bc0*/  F2I.TRUNC.NTZ R9, R9 ;  /* 0x0000000900097305 */ /* 0x000f24000020f100 */
[----:B----4-:R-:W-:-:S05]  /*0bd0*/  I2FP.F32.S32 R4, R9 ;  /* 0x0000000900047245 */ /* 0x010fca0000201400 */
[----:B--2---:R-:W-:-:S06]  /*0be0*/  FADD R4, R13, R4 ;  /* 0x000000040d047221 */ /* 0x004fcc0000000000 */
        /* <DEDUP_REMOVED lines=9> */
[----:B------:R-:W2:Y:S02]  /*0c80*/  F2I.TRUNC.NTZ R0, R0 ;  /* 0x0000000000007305 */ /* 0x000ea4000020f100 */
.L_x_27:
[----:B------:R-:W-:Y:S05]  /*0c90*/  BRA.U !UP0, `(.L_x_26) ;  /* 0x0000000508247547 */ /* 0x000fea000b800000 */
[----:B------:R-:W-:Y:S02]  /*0ca0*/  UISETP.GE.U32.AND UP1, UPT, UR14, 0x4, UPT ;  /* 0x000000040e00788c */ /* 0x000fe4000bf26070 */
[----:B------:R-:W-:Y:S02]  /*0cb0*/  ULOP3.LUT UR8, UR8, 0x3, URZ, 0xc0, !UPT ;  /* 0x0000000308087892 */ /* 0x000fe4000f8ec0ff */
[----:B------:R-:W-:Y:S02]  /*0cc0*/  UISETP.GE.U32.AND.EX UP1, UPT, URZ, URZ, UPT, UP1 ;  /* 0x000000ffff00728c */ /* 0x000fe4000bf26110 */
[----:B------:R-:W-:Y:S01]  /*0cd0*/  UISETP.NE.U32.AND UP0, UPT, UR8, URZ, UPT ;  /* 0x000000ff0800728c */ /* 0x000fe2000bf05070 */
[----:B------:R-:W-:Y:S01]  /*0ce0*/  UMOV UR5, URZ ;  /* 0x000000ff00057c82 */ /* 0x000fe20008000000 */
[----:B------:R-:W3:Y:S02]  /*0cf0*/  LDCU.64 UR16, c[0x0][0x388] ;  /* 0x00007100ff1077ac */ /* 0x000ee40008000a00 */
[----:B------:R-:W-:-:S03]  /*0d00*/  UISETP.NE.AND.EX UP0, UPT, UR5, URZ, UPT, UP0 ;  /* 0x000000ff0500728c */ /* 0x000fc6000bf05300 */
[----:B------:R-:W-:Y:S08]  /*0d10*/  BRA.U !UP1, `(.L_x_28) ;  /* 0x0000000109c47547 */ /* 0x000ff0000b800000 */
[----:B------:R-:W4:Y:S01]  /*0d20*/  LDCU.64 UR10, c[0x0][0x388] ;  /* 0x00007100ff0a77ac */ /* 0x000f220008000a00 */
[----:B------:R-:W-:Y:S02]  /*0d30*/  USHF.L.U32 UR7, UR4, 0x2, URZ ;  /* 0x0000000204077899 */ /* 0x000fe400080006ff */
[----:B------:R-:W-:Y:S02]  /*0d40*/  USHF.L.U64.HI UR6, UR4, 0x2, UR6 ;  /* 0x0000000204067899 */ /* 0x000fe40008010206 */
[----:B----4-:R-:W-:-:S04]  /*0d50*/  UIADD3 UR9, UP1, UPT, UR7, UR10, URZ ;  /* 0x0000000a07097290 */ /* 0x010fc8000ff3e0ff */
        /* <DEDUP_REMOVED lines=28> */
[----:B0-----:R-:W-:-:S04]  /*0f20*/  MOV R4, UR7 ;  /* 0x0000000700047c02 */ /* 0x001fc80008000f00 */
[----:B------:R-:W-:-:S05]  /*0f30*/  IMAD.U32 R5, RZ, RZ, UR6 ;  /* 0x00000006ff057e24 */ /* 0x000fca000f8e00ff */
[----:B------:R-:W3:Y:S01]  /*0f40*/  LDG.E R4, desc[UR12][R4.64] ;  /* 0x0000000c04047981 */ /* 0x000ee2000c1e1900 */
[----:B-12---:R-:W-:Y:S01]  /*0f50*/  I2FP.F32.S32 R7, R0 ;  /* 0x0000000000077245 */ /* 0x006fe20000201400 */
[----:B------:R-:W-:Y:S01]  /*0f60*/  UIADD3 UR4, UPT, UPT, UR4, 0x4, URZ ;  /* 0x0000000404047890 */ /* 0x000fe2000fffe0ff */
[----:B------:R-:W-:-:S03]  /*0f70*/  UMOV UR6, URZ ;  /* 0x000000ff00067c82 */ /* 0x000fc60008000000 */
[----:B-----5:R-:W-:-:S06]  /*0f80*/  FADD R6, R6, R7 ;  /* 0x0000000706067221 */ /* 0x020fcc0000000000 */
[----:B------:R-:W4:Y:S02]  /*0f90*/  F2I.TRUNC.NTZ R6, R6 ;  /* 0x0000000600067305 */ /* 0x000f24000020f100 */
[----:B----4-:R-:W-:-:S05]  /*0fa0*/  I2FP.F32.S32 R3, R6 ;  /* 0x0000000600037245 */ /* 0x010fca0000201400 */
[----:B---3--:R-:W-:-:S06]  /*0fb0*/  FADD R3, R8, R3 ;  /* 0x0000000308037221 */ /* 0x008fcc0000000000 */
[----:B------:R-:W0:Y:S02]  /*0fc0*/  F2I.TRUNC.NTZ R3, R3 ;  /* 0x0000000300037305 */ /* 0x000e24000020f100 */
[----:B0-----:R-:W-:-:S05]  /*0fd0*/  I2FP.F32.S32 R7, R3 ;  /* 0x0000000300077245 */ /* 0x001fca0000201400 */
[----:B------:R-:W-:-:S06]  /*0fe0*/  FADD R2, R2, R7 ;  /* 0x0000000702027221 */ /* 0x000fcc0000000000 */
[----:B------:R-:W0:Y:S02]  /*0ff0*/  F2I.TRUNC.NTZ R2, R2 ;  /* 0x0000000200027305 */ /* 0x000e24000020f100 */
[----:B0-----:R-:W-:-:S05]  /*1000*/  I2FP.F32.S32 R7, R2 ;  /* 0x0000000200077245 */ /* 0x001fca0000201400 */
[----:B------:R-:W-:-:S04]  /*1010*/  FADD R4, R4, R7 ;  /* 0x0000000704047221 */ /* 0x000fc80000000000 */
[----:B------:R4:W0:Y:S03]  /*1020*/  F2I.TRUNC.NTZ R0, R4 ;  /* 0x0000000400007305 */ /* 0x000826000020f100 */
.L_x_28:
[----:B------:R-:W-:Y:S05]  /*1030*/  BRA.U !UP0, `(.L_x_26) ;  /* 0x00000001083c7547 */ /* 0x000fea000b800000 */
.L_x_29:
[----:B---3--:R-:W-:-:S04]  /*1040*/  ULEA UR7, UP0, UR4, UR16, 0x2 ;  /* 0x0000001004077291 */ /* 0x008fc8000f8010ff */
[----:B------:R-:W-:Y:S02]  /*1050*/  ULEA.HI.X UR6, UR4, UR17, UR6, 0x2, UP0 ;  /* 0x0000001104067291 */ /* 0x000fe400080f1406 */
[----:B------:R-:W-:-:S04]  /*1060*/  MOV R2, UR7 ;  /* 0x0000000700027c02 */ /* 0x000fc80008000f00 */
[----:B------:R-:W-:-:S05]  /*1070*/  IMAD.U32 R3, RZ, RZ, UR6 ;  /* 0x00000006ff037e24 */ /* 0x000fca000f8e00ff */
[----:B------:R-:W3:Y:S01]  /*1080*/  LDG.E R2, desc[UR12][R2.64] ;  /* 0x0000000c02027981 */ /* 0x000ee2000c1e1900 */
[----:B012---:R-:W-:Y:S01]  /*1090*/  I2FP.F32.S32 R5, R0 ;  /* 0x0000000000057245 */ /* 0x007fe20000201400 */
[----:B------:R-:W-:Y:S02]  /*10a0*/  UIADD3 UR8, UP0, UPT, UR8, -0x1, URZ ;  /* 0xffffffff08087890 */ /* 0x000fe4000ff1e0ff */
[----:B------:R-:W-:Y:S02]  /*10b0*/  UIADD3 UR4, UPT, UPT, UR4, 0x1, URZ ;  /* 0x0000000104047890 */ /* 0x000fe4000fffe0ff */
[----:B------:R-:W-:Y:S02]  /*10c0*/  UIADD3.X UR5, UPT, UPT, UR5, -0x1, URZ, UP0, !UPT ;  /* 0xffffffff05057890 */ /* 0x000fe400087fe4ff */
[----:B------:R-:W-:Y:S01]  /*10d0*/  UISETP.NE.U32.AND UP0, UPT, UR8, URZ, UPT ;  /* 0x000000ff0800728c */ /* 0x000fe2000bf05070 */
[----:B------:R-:W-:-:S03]  /*10e0*/  UMOV UR6, URZ ;  /* 0x000000ff00067c82 */ /* 0x000fc60008000000 */
[----:B------:R-:W-:Y:S01]  /*10f0*/  UISETP.NE.AND.EX UP0, UPT, UR5, URZ, UPT, UP0 ;  /* 0x000000ff0500728c */ /* 0x000fe2000bf05300 */
[----:B---3--:R-:W-:-:S06]  /*1100*/  FADD R0, R5, R2 ;  /* 0x0000000205007221 */ /* 0x008fcc0000000000 */
[----:B------:R-:W0:Y:S02]  /*1110*/  F2I.TRUNC.NTZ R0, R0 ;  /* 0x0000000000007305 */ /* 0x000e24000020f100 */
[----:B------:R-:W-:Y:S05]  /*1120*/  BRA.U UP0, `(.L_x_29) ;  /* 0xfffffffd00c47547 */ /* 0x000fea000b83ffff */
.L_x_26:
[----:B012---:R-:W-:-:S07]  /*1130*/  I2FP.F32.S32 R5, R0 ;  /* 0x0000000000057245 */ /* 0x007fce0000201400 */
.L_x_23:
[----:B------:R-:W0:Y:S02]  /*1140*/  LDC.64 R2, c[0x0][0x380] ;  /* 0x0000e000ff027b82 */ /* 0x000e240000000a00 */
[----:B0-----:R-:W-:Y:S01]  /*1150*/  STG.E desc[UR12][R2.64], R5 ;  /* 0x0000000502007986 */ /* 0x001fe2000c10190c */
[----:B---3--:R-:W-:Y:S05]  /*1160*/  EXIT ;  /* 0x000000000000794d */ /* 0x008fea0003800000 */
.L_x_30:
        /* <DEDUP_REMOVED lines=9> */
.L_x_39:


//--------------------- .nv.shared._Z36reduce_sum_shared_stride_warp_suffleILi256EEvPfS0_x --------------------------
	.section	.nv.shared._Z36reduce_sum_shared_stride_warp_suffleILi256EEvPfS0_x,"aw",@nobits
	.sectionflags	@""
	.align	4
.nv.shared._Z36reduce_sum_shared_stride_warp_suffleILi256EEvPfS0_x:
	.zero		1056


//--------------------- .nv.shared.reserved.0     --------------------------
	.section	.nv.shared.reserved.0,"aw",@nobits
	.weak		__nv_reservedSMEM_offset_0_alias
	.size		__nv_reservedSMEM_offset_0_alias, 0, 64
	.other		__nv_reservedSMEM_offset_0_alias,@"STO_CUDA_RESERVED_SHARED STV_DEFAULT"
__nv_reservedSMEM_offset_0_alias:
	.zero		0
	.zero		64


//--------------------- .nv.shared._Z34reduce_sum_shared_bc_stride_expandILi256EEvPfS0_x --------------------------
	.section	.nv.shared._Z34reduce_sum_shared_bc_stride_expandILi256EEvPfS0_x,"aw",@nobits
	.sectionflags	@""
	.align	4
.nv.shared._Z34reduce_sum_shared_bc_stride_expandILi256EEvPfS0_x:
	.zero		2048


//--------------------- .nv.shared._Z27reduce_sum_shared_bc_strideILi256EEvPfS0_x --------------------------
	.section	.nv.shared._Z27reduce_sum_shared_bc_strideILi256EEvPfS0_x,"aw",@nobits
	.sectionflags	@""
	.align	4
.nv.shared._Z27reduce_sum_shared_bc_strideILi256EEvPfS0_x:
	.zero		2048


//--------------------- .nv.shared._Z31reduce_sum_shared_bank_conflictILi512EEvPfS0_x --------------------------
	.section	.nv.shared._Z31reduce_sum_shared_bank_conflictILi512EEvPfS0_x,"aw",@nobits
	.sectionflags	@""
	.align	4
.nv.shared._Z31reduce_sum_shared_bank_conflictILi512EEvPfS0_x:
	.zero		3072


//--------------------- .nv.shared._Z33reduce_sum_shared_wrap_divergenceILi512EEvPfS0_x --------------------------
	.section	.nv.shared._Z33reduce_sum_shared_wrap_divergenceILi512EEvPfS0_x,"aw",@nobits
	.sectionflags	@""
	.align	4
.nv.shared._Z33reduce_sum_shared_wrap_divergenceILi512EEvPfS0_x:
	.zero		3072


//--------------------- .nv.shared._Z21reduce_sum_shared_bitILi512EEvPfS0_x --------------------------
	.section	.nv.shared._Z21reduce_sum_shared_bitILi512EEvPfS0_x,"aw",@nobits
	.sectionflags	@""
	.align	4
.nv.shared._Z21reduce_sum_shared_bitILi512EEvPfS0_x:
	.zero		3072


//--------------------- .nv.shared._Z17reduce_sum_sharedILi512EEvPfS0_x --------------------------
	.section	.nv.shared._Z17reduce_sum_sharedILi512EEvPfS0_x,"aw",@nobits
	.sectionflags	@""
	.align	4
.nv.shared._Z17reduce_sum_sharedILi512EEvPfS0_x:
	.zero		3072


//--------------------- .nv.constant0._Z36reduce_sum_shared_stride_warp_suffleILi256EEvPfS0_x --------------------------
	.section	.nv.constant0._Z36reduce_sum_shared_stride_warp_suffleILi256EEvPfS0_x,"a",@progbits
	.sectionflags	@""
	.align	4
.nv.constant0._Z36reduce_sum_shared_stride_warp_suffleILi256EEvPfS0_x:
	.zero		920


//--------------------- .nv.constant0._Z34reduce_sum_shared_bc_stride_expandILi256EEvPfS0_x --------------------------
	.section	.nv.constant0._Z34reduce_sum_shared_bc_stride_expandILi256EEvPfS0_x,"a",@progbits
	.sectionflags	@""
	.align	4
.nv.constant0._Z34reduce_sum_shared_bc_stride_expandILi256EEvPfS0_x:
	.zero		920


//--------------------- .nv.constant0._Z27reduce_sum_shared_bc_strideILi256EEvPfS0_x --------------------------
	.section	.nv.constant0._Z27reduce_sum_shared_bc_strideILi256EEvPfS0_x,"a",@progbits
	.sectionflags	@""
	.align	4
.nv.constant0._Z27reduce_sum_shared_bc_strideILi256EEvPfS0_x:
	.zero		920


//--------------------- .nv.constant0._Z31reduce_sum_shared_bank_conflictILi512EEvPfS0_x --------------------------
	.section	.nv.constant0._Z31reduce_sum_shared_bank_conflictILi512EEvPfS0_x,"a",@progbits
	.sectionflags	@""
	.align	4
.nv.constant0._Z31reduce_sum_shared_bank_conflictILi512EEvPfS0_x:
	.zero		920


//--------------------- .nv.constant0._Z33reduce_sum_shared_wrap_divergenceILi512EEvPfS0_x --------------------------
	.section	.nv.constant0._Z33reduce_sum_shared_wrap_divergenceILi512EEvPfS0_x,"a",@progbits
	.sectionflags	@""
	.align	4
.nv.constant0._Z33reduce_sum_shared_wrap_divergenceILi512EEvPfS0_x:
	.zero		920


//--------------------- .nv.constant0._Z21reduce_sum_shared_bitILi512EEvPfS0_x --------------------------
	.section	.nv.constant0._Z21reduce_sum_shared_bitILi512EEvPfS0_x,"a",@progbits
	.sectionflags	@""
	.align	4
.nv.constant0._Z21reduce_sum_shared_bitILi512EEvPfS0_x:
	.zero		920


//--------------------- .nv.constant0._Z17reduce_sum_sharedILi512EEvPfS0_x --------------------------
	.section	.nv.constant0._Z17reduce_sum_sharedILi512EEvPfS0_x,"a",@progbits
	.sectionflags	@""
	.align	4
.nv.constant0._Z17reduce_sum_sharedILi512EEvPfS0_x:
	.zero		920


//--------------------- .nv.constant0._Z17reduce_sum_normalPfS_x --------------------------
	.section	.nv.constant0._Z17reduce_sum_normalPfS_x,"a",@progbits
	.sectionflags	@""
	.align	4
.nv.constant0._Z17reduce_sum_normalPfS_x:
	.zero		920


//--------------------- .nv.constant0._Z19reduce_sum_baselinePfS_x --------------------------
	.section	.nv.constant0._Z19reduce_sum_baselinePfS_x,"a",@progbits
	.sectionflags	@""
	.align	4
.nv.constant0._Z19reduce_sum_baselinePfS_x:
	.zero		920


//--------------------- SYMBOLS --------------------------

	.type		.nv.reservedSmem.offset0,@object
	.size		.nv.reservedSmem.offset0,0x4
	.type		.nv.reservedSmem.cap,@object
	.size		.nv.reservedSmem.cap,0x4
